	.target	sm_90a

	.elftype	@"ET_EXEC"


//--------------------- .note.nv.tkinfo           --------------------------
	.section	.note.nv.tkinfo,"",@"SHT_NOTE"
	.sectionflags	@"SHF_NOTE_NV_TKINFO"
	.tkinfo
        /*0018*/ 	.word	0x00000002
        /*0030*/ 	.string	""
        /*0030*/ 	.string	"ptxas"
        /*0030*/ 	.string	"Cuda compilation tools, release 13.0, V13.0.88"
        /*0030*/ 	.string	"Build cuda_13.0.r13.0/compiler.36424714_0"
        /*0030*/ 	.string	"-arch sm_90a -m 64 "



//--------------------- .note.nv.cuinfo           --------------------------
	.section	.note.nv.cuinfo,"",@"SHT_NOTE"
	.sectionflags	@"SHF_NOTE_NV_CUINFO"
        /*0018*/ 	.short	0x0002
        /*001a*/ 	.short	0x005a
        /*001c*/ 	.short	0x0082
	.zero		2


//--------------------- .nv.info                  --------------------------
	.section	.nv.info,"",@"SHT_CUDA_INFO"
	.align	4


	//----- nvinfo : EIATTR_REGCOUNT
	.align		4
        /*0000*/ 	.byte	0x04, 0x2f
        /*0002*/ 	.short	(.L_12 - .L_11)
	.align		4
.L_11:
        /*0004*/ 	.word	index@(_ZN7cutlass13device_kernelINS_4gemm6kernel13GemmUniversalIN4cute5tupleIJiiiiEEENS1_10collective13CollectiveMmaINS1_37MainloopSm90TmaGmmaWarpSpecializedFP8ILi14ENS5_IJNS4_1CILi2EEENSA_ILi1EEESC_EEENS1_32KernelTmaWarpSpecializedPingpongEEENS5_IJNSA_ILi64EEESG_NSA_ILi128EEEEEENS_12float_e4m3_tENS5_IJlSC_lEEESJ_SK_NS4_8TiledMMAINS4_8MMA_AtomIJNS4_4SM904GMMA30MMA_64x64x32_F32E4M3E4M3_SS_TNILNSO_7ScaleInE1ELSQ_1EEEEEENS4_6LayoutINS5_IJSC_SC_SC_EEENS5_IJNSA_ILi0EEESV_SV_EEEEENS5_IJNS4_10UnderscoreESY_SY_EEEEENS4_13SM90_TMA_LOADENS4_14ComposedLayoutINS4_7SwizzleILi3ELi4ELi3EEENS4_18smem_ptr_flag_bitsILi8EEENST_INS5_IJNSA_ILi8EEESH_EEENS5_IJSH_SC_EEEEEEEvNS4_8identityENS4_23SM90_TMA_LOAD_MULTICASTES1B_vS1C_EENS_8epilogue10collective6detail29Sm90TmaWarpSpecializedAdapterINS1G_15DefaultEpilogueISJ_SK_SK_NS1F_6thread17LinearCombinationISJ_Li1EffLNS1K_9ScaleType4KindE0ELNS_15FloatRoundStyleE2ESJ_EENS1_15EpilogueDefaultEEEEEvvEEEEvNT_6ParamsE)
        /*0008*/ 	.word	0x000000a8


	//----- nvinfo : EIATTR_FRAME_SIZE
	.align		4
.L_12:
        /*000c*/ 	.byte	0x04, 0x11
        /*000e*/ 	.short	(.L_14 - .L_13)
	.align		4
.L_13:
        /*0010*/ 	.word	index@(_ZN7cutlass13device_kernelINS_4gemm6kernel13GemmUniversalIN4cute5tupleIJiiiiEEENS1_10collective13CollectiveMmaINS1_37MainloopSm90TmaGmmaWarpSpecializedFP8ILi14ENS5_IJNS4_1CILi2EEENSA_ILi1EEESC_EEENS1_32KernelTmaWarpSpecializedPingpongEEENS5_IJNSA_ILi64EEESG_NSA_ILi128EEEEEENS_12float_e4m3_tENS5_IJlSC_lEEESJ_SK_NS4_8TiledMMAINS4_8MMA_AtomIJNS4_4SM904GMMA30MMA_64x64x32_F32E4M3E4M3_SS_TNILNSO_7ScaleInE1ELSQ_1EEEEEENS4_6LayoutINS5_IJSC_SC_SC_EEENS5_IJNSA_ILi0EEESV_SV_EEEEENS5_IJNS4_10UnderscoreESY_SY_EEEEENS4_13SM90_TMA_LOADENS4_14ComposedLayoutINS4_7SwizzleILi3ELi4ELi3EEENS4_18smem_ptr_flag_bitsILi8EEENST_INS5_IJNSA_ILi8EEESH_EEENS5_IJSH_SC_EEEEEEEvNS4_8identityENS4_23SM90_TMA_LOAD_MULTICASTES1B_vS1C_EENS_8epilogue10collective6detail29Sm90TmaWarpSpecializedAdapterINS1G_15DefaultEpilogueISJ_SK_SK_NS1F_6thread17LinearCombinationISJ_Li1EffLNS1K_9ScaleType4KindE0ELNS_15FloatRoundStyleE2ESJ_EENS1_15EpilogueDefaultEEEEEvvEEEEvNT_6ParamsE)
        /*0014*/ 	.word	0x00000000


	//----- nvinfo : EIATTR_MIN_STACK_SIZE
	.align		4
.L_14:
        /*0018*/ 	.byte	0x04, 0x12
        /*001a*/ 	.short	(.L_16 - .L_15)
	.align		4
.L_15:
        /*001c*/ 	.word	index@(_ZN7cutlass13device_kernelINS_4gemm6kernel13GemmUniversalIN4cute5tupleIJiiiiEEENS1_10collective13CollectiveMmaINS1_37MainloopSm90TmaGmmaWarpSpecializedFP8ILi14ENS5_IJNS4_1CILi2EEENSA_ILi1EEESC_EEENS1_32KernelTmaWarpSpecializedPingpongEEENS5_IJNSA_ILi64EEESG_NSA_ILi128EEEEEENS_12float_e4m3_tENS5_IJlSC_lEEESJ_SK_NS4_8TiledMMAINS4_8MMA_AtomIJNS4_4SM904GMMA30MMA_64x64x32_F32E4M3E4M3_SS_TNILNSO_7ScaleInE1ELSQ_1EEEEEENS4_6LayoutINS5_IJSC_SC_SC_EEENS5_IJNSA_ILi0EEESV_SV_EEEEENS5_IJNS4_10UnderscoreESY_SY_EEEEENS4_13SM90_TMA_LOADENS4_14ComposedLayoutINS4_7SwizzleILi3ELi4ELi3EEENS4_18smem_ptr_flag_bitsILi8EEENST_INS5_IJNSA_ILi8EEESH_EEENS5_IJSH_SC_EEEEEEEvNS4_8identityENS4_23SM90_TMA_LOAD_MULTICASTES1B_vS1C_EENS_8epilogue10collective6detail29Sm90TmaWarpSpecializedAdapterINS1G_15DefaultEpilogueISJ_SK_SK_NS1F_6thread17LinearCombinationISJ_Li1EffLNS1K_9ScaleType4KindE0ELNS_15FloatRoundStyleE2ESJ_EENS1_15EpilogueDefaultEEEEEvvEEEEvNT_6ParamsE)
        /*0020*/ 	.word	0x00000000
.L_16:


//--------------------- .nv.compat                --------------------------
	.section	.nv.compat,"",@"SHT_CUDA_COMPAT_INFO"
	.align	4
        /*0000*/ 	.byte	0x02, 0x09, 0x01, 0x00, 0x02, 0x02, 0x04, 0x00, 0x02, 0x05, 0x05, 0x00, 0x03, 0x07, 0x01, 0x01
        /*0010*/ 	.byte	0x02, 0x03, 0x01, 0x00, 0x02, 0x06, 0x01, 0x00, 0x04, 0x0b, 0x08, 0x00, 0x00, 0x00, 0x00, 0x00
        /*0020*/ 	.byte	0x00, 0x00, 0x00, 0x00


//--------------------- .nv.info._ZN7cutlass13device_kernelINS_4gemm6kernel13GemmUniversalIN4cute5tupleIJiiiiEEENS1_10collective13CollectiveMmaINS1_37MainloopSm90TmaGmmaWarpSpecializedFP8ILi14ENS5_IJNS4_1CILi2EEENSA_ILi1EEESC_EEENS1_32KernelTmaWarpSpecializedPingpongEEENS5_IJNSA_ILi64EEESG_NSA_ILi128EEEEEENS_12float_e4m3_tENS5_IJlSC_lEEESJ_SK_NS4_8TiledMMAINS4_8MMA_AtomIJNS4_4SM904GMMA30MMA_64x64x32_F32E4M3E4M3_SS_TNILNSO_7ScaleInE1ELSQ_1EEEEEENS4_6LayoutINS5_IJSC_SC_SC_EEENS5_IJNSA_ILi0EEESV_SV_EEEEENS5_IJNS4_10UnderscoreESY_SY_EEEEENS4_13SM90_TMA_LOADENS4_14ComposedLayoutINS4_7SwizzleILi3ELi4ELi3EEENS4_18smem_ptr_flag_bitsILi8EEENST_INS5_IJNSA_ILi8EEESH_EEENS5_IJSH_SC_EEEEEEEvNS4_8identityENS4_23SM90_TMA_LOAD_MULTICASTES1B_vS1C_EENS_8epilogue10collective6detail29Sm90TmaWarpSpecializedAdapterINS1G_15DefaultEpilogueISJ_SK_SK_NS1F_6thread17LinearCombinationISJ_Li1EffLNS1K_9ScaleType4KindE0ELNS_15FloatRoundStyleE2ESJ_EENS1_15EpilogueDefaultEEEEEvvEEEEvNT_6ParamsE --------------------------
	.section	.nv.info._ZN7cutlass13device_kernelINS_4gemm6kernel13GemmUniversalIN4cute5tupleIJiiiiEEENS1_10collective13CollectiveMmaINS1_37MainloopSm90TmaGmmaWarpSpecializedFP8ILi14ENS5_IJNS4_1CILi2EEENSA_ILi1EEESC_EEENS1_32KernelTmaWarpSpecializedPingpongEEENS5_IJNSA_ILi64EEESG_NSA_ILi128EEEEEENS_12float_e4m3_tENS5_IJlSC_lEEESJ_SK_NS4_8TiledMMAINS4_8MMA_AtomIJNS4_4SM904GMMA30MMA_64x64x32_F32E4M3E4M3_SS_TNILNSO_7ScaleInE1ELSQ_1EEEEEENS4_6LayoutINS5_IJSC_SC_SC_EEENS5_IJNSA_ILi0EEESV_SV_EEEEENS5_IJNS4_10UnderscoreESY_SY_EEEEENS4_13SM90_TMA_LOADENS4_14ComposedLayoutINS4_7SwizzleILi3ELi4ELi3EEENS4_18smem_ptr_flag_bitsILi8EEENST_INS5_IJNSA_ILi8EEESH_EEENS5_IJSH_SC_EEEEEEEvNS4_8identityENS4_23SM90_TMA_LOAD_MULTICASTES1B_vS1C_EENS_8epilogue10collective6detail29Sm90TmaWarpSpecializedAdapterINS1G_15DefaultEpilogueISJ_SK_SK_NS1F_6thread17LinearCombinationISJ_Li1EffLNS1K_9ScaleType4KindE0ELNS_15FloatRoundStyleE2ESJ_EENS1_15EpilogueDefaultEEEEEvvEEEEvNT_6ParamsE,"",@"SHT_CUDA_INFO"
	.sectionflags	@""
	.align	4


	//----- nvinfo : EIATTR_CUDA_API_VERSION
	.align		4
        /*0000*/ 	.byte	0x04, 0x37
        /*0002*/ 	.short	(.L_18 - .L_17)
.L_17:
        /*0004*/ 	.word	0x00000082


	//----- nvinfo : EIATTR_KPARAM_INFO
	.align		4
.L_18:
        /*0008*/ 	.byte	0x04, 0x17
        /*000a*/ 	.short	(.L_20 - .L_19)
.L_19:
        /*000c*/ 	.word	0x00000000
        /*0010*/ 	.short	0x0000
        /*0012*/ 	.short	0x0070
        /*0014*/ 	.byte	0x00, 0xf0, 0x01, 0x10


	//----- nvinfo : EIATTR_SPARSE_MMA_MASK
	.align		4
.L_20:
        /*0018*/ 	.byte	0x03, 0x50
        /*001a*/ 	.short	0x0000


	//----- nvinfo : EIATTR_MAXREG_COUNT
	.align		4
        /*001c*/ 	.byte	0x03, 0x1b
        /*001e*/ 	.short	0x00a8


	//----- nvinfo : EIATTR_NUM_BARRIERS
	.align		4
        /*0020*/ 	.byte	0x02, 0x4c
        /*0022*/ 	.byte	0x01
	.zero		1


	//----- nvinfo : EIATTR_MERCURY_ISA_VERSION
	.align		4
        /*0024*/ 	.byte	0x03, 0x5f
        /*0026*/ 	.short	0x0101


	//----- nvinfo : EIATTR_INT_WARP_WIDE_INSTR_OFFSETS
	.align		4
        /*0028*/ 	.byte	0x04, 0x31
        /*002a*/ 	.short	(.L_22 - .L_21)


	//   ....[0]....
.L_21:
        /*002c*/ 	.word	0x00000620


	//   ....[1]....
        /*0030*/ 	.word	0x00000660


	//   ....[2]....
        /*0034*/ 	.word	0x000006a0


	//   ....[3]....
        /*0038*/ 	.word	0x00000740


	//   ....[4]....
        /*003c*/ 	.word	0x00000760


	//   ....[5]....
        /*0040*/ 	.word	0x000007c0


	//   ....[6]....
        /*0044*/ 	.word	0x000008b0


	//   ....[7]....
        /*0048*/ 	.word	0x00000900


	//----- nvinfo : EIATTR_COOP_GROUP_MASK_REGIDS
	.align		4
.L_22:
        /*004c*/ 	.byte	0x04, 0x29
        /*004e*/ 	.short	(.L_24 - .L_23)


	//   ....[0]....
.L_23:
        /*0050*/ 	.word	0xffffffff


	//   ....[1]....
        /*0054*/ 	.word	0xffffffff


	//   ....[2]....
        /*0058*/ 	.word	0xffffffff


	//   ....[3]....
        /*005c*/ 	.word	0xffffffff


	//   ....[4]....
        /*0060*/ 	.word	0xffffffff


	//   ....[5]....
        /*0064*/ 	.word	0xffffffff


	//   ....[6]....
        /*0068*/ 	.word	0xffffffff


	//----- nvinfo : EIATTR_COOP_GROUP_INSTR_OFFSETS
	.align		4
.L_24:
        /*006c*/ 	.byte	0x04, 0x28
        /*006e*/ 	.short	(.L_26 - .L_25)


	//   ....[0]....
.L_25:
        /*0070*/ 	.word	0x00000060


	//   ....[1]....
        /*0074*/ 	.word	0x00000070


	//   ....[2]....
        /*0078*/ 	.word	0x00000130


	//   ....[3]....
        /*007c*/ 	.word	0x00000430


	//   ....[4]....
        /*0080*/ 	.word	0x00000470


	//   ....[5]....
        /*0084*/ 	.word	0x000004f0


	//   ....[6]....
        /*0088*/ 	.word	0x00000ac0


	//----- nvinfo : EIATTR_REG_RECONFIG
	.align		4
.L_26:
        /*008c*/ 	.byte	0x01, 0x54
	.zero		2


	//----- nvinfo : EIATTR_MBARRIER_INSTR_OFFSETS
	.align		4
        /*0090*/ 	.byte	0x04, 0x39
        /*0092*/ 	.short	(.L_28 - .L_27)


	//   ....[0]....
.L_27:
        /*0094*/ 	.word	0x00000250
        /*0098*/ 	.word	0x000000ff
        /*009c*/ 	.word	0x00000000
        /*00a0*/ 	.short	0x0100
        /*00a2*/ 	.byte	0x08
	.zero		1


	//   ....[1]....
        /*00a4*/ 	.word	0x00000260
        /*00a8*/ 	.word	0x000000ff
        /*00ac*/ 	.word	0x00000070
        /*00b0*/ 	.short	0x0100
        /*00b2*/ 	.byte	0x08
	.zero		1


	//   ....[2]....
        /*00b4*/ 	.word	0x00000270
        /*00b8*/ 	.word	0x000000ff
        /*00bc*/ 	.word	0x00000008
        /*00c0*/ 	.short	0x0100
        /*00c2*/ 	.byte	0x08
	.zero		1


	//   ....[3]....
        /*00c4*/ 	.word	0x00000280
        /*00c8*/ 	.word	0x000000ff
        /*00cc*/ 	.word	0x00000078
        /*00d0*/ 	.short	0x0100
        /*00d2*/ 	.byte	0x08
	.zero		1


	//   ....[4]....
        /*00d4*/ 	.word	0x00000290
        /*00d8*/ 	.word	0x000000ff
        /*00dc*/ 	.word	0x00000010
        /*00e0*/ 	.short	0x0100
        /*00e2*/ 	.byte	0x08
	.zero		1


	//   ....[5]....
        /*00e4*/ 	.word	0x000002a0
        /*00e8*/ 	.word	0x000000ff
        /*00ec*/ 	.word	0x00000080
        /*00f0*/ 	.short	0x0100
        /*00f2*/ 	.byte	0x08
	.zero		1


	//   ....[6]....
        /*00f4*/ 	.word	0x000002b0
        /*00f8*/ 	.word	0x000000ff
        /*00fc*/ 	.word	0x00000018
        /*0100*/ 	.short	0x0100
        /*0102*/ 	.byte	0x08
	.zero		1


	//   ....[7]....
        /*0104*/ 	.word	0x000002c0
        /*0108*/ 	.word	0x000000ff
        /*010c*/ 	.word	0x00000088
        /*0110*/ 	.short	0x0100
        /*0112*/ 	.byte	0x08
	.zero		1


	//   ....[8]....
        /*0114*/ 	.word	0x000002d0
        /*0118*/ 	.word	0x000000ff
        /*011c*/ 	.word	0x00000020
        /*0120*/ 	.short	0x0100
        /*0122*/ 	.byte	0x08
	.zero		1


	//   ....[9]....
        /*0124*/ 	.word	0x000002e0
        /*0128*/ 	.word	0x000000ff
        /*012c*/ 	.word	0x00000090
        /*0130*/ 	.short	0x0100
        /*0132*/ 	.byte	0x08
	.zero		1


	//   ....[10]....
        /*0134*/ 	.word	0x000002f0
        /*0138*/ 	.word	0x000000ff
        /*013c*/ 	.word	0x00000028
        /*0140*/ 	.short	0x0100
        /*0142*/ 	.byte	0x08
	.zero		1


	//   ....[11]....
        /*0144*/ 	.word	0x00000300
        /*0148*/ 	.word	0x000000ff
        /*014c*/ 	.word	0x00000098
        /*0150*/ 	.short	0x0100
        /*0152*/ 	.byte	0x08
	.zero		1


	//   ....[12]....
        /*0154*/ 	.word	0x00000310
        /*0158*/ 	.word	0x000000ff
        /*015c*/ 	.word	0x00000030
        /*0160*/ 	.short	0x0100
        /*0162*/ 	.byte	0x08
	.zero		1


	//   ....[13]....
        /*0164*/ 	.word	0x00000320
        /*0168*/ 	.word	0x000000ff
        /*016c*/ 	.word	0x000000a0
        /*0170*/ 	.short	0x0100
        /*0172*/ 	.byte	0x08
	.zero		1


	//   ....[14]....
        /*0174*/ 	.word	0x00000330
        /*0178*/ 	.word	0x000000ff
        /*017c*/ 	.word	0x00000038
        /*0180*/ 	.short	0x0100
        /*0182*/ 	.byte	0x08
	.zero		1


	//   ....[15]....
        /*0184*/ 	.word	0x00000340
        /*0188*/ 	.word	0x000000ff
        /*018c*/ 	.word	0x000000a8
        /*0190*/ 	.short	0x0100
        /*0192*/ 	.byte	0x08
	.zero		1


	//   ....[16]....
        /*0194*/ 	.word	0x00000350
        /*0198*/ 	.word	0x000000ff
        /*019c*/ 	.word	0x00000040
        /*01a0*/ 	.short	0x0100
        /*01a2*/ 	.byte	0x08
	.zero		1


	//   ....[17]....
        /*01a4*/ 	.word	0x00000360
        /*01a8*/ 	.word	0x000000ff
        /*01ac*/ 	.word	0x000000b0
        /*01b0*/ 	.short	0x0100
        /*01b2*/ 	.byte	0x08
	.zero		1


	//   ....[18]....
        /*01b4*/ 	.word	0x00000370
        /*01b8*/ 	.word	0x000000ff
        /*01bc*/ 	.word	0x00000048
        /*01c0*/ 	.short	0x0100
        /*01c2*/ 	.byte	0x08
	.zero		1


	//   ....[19]....
        /*01c4*/ 	.word	0x00000380
        /*01c8*/ 	.word	0x000000ff
        /*01cc*/ 	.word	0x000000b8
        /*01d0*/ 	.short	0x0100
        /*01d2*/ 	.byte	0x08
	.zero		1


	//   ....[20]....
        /*01d4*/ 	.word	0x00000390
        /*01d8*/ 	.word	0x000000ff
        /*01dc*/ 	.word	0x00000050
        /*01e0*/ 	.short	0x0100
        /*01e2*/ 	.byte	0x08
	.zero		1


	//   ....[21]....
        /*01e4*/ 	.word	0x000003a0
        /*01e8*/ 	.word	0x000000ff
        /*01ec*/ 	.word	0x000000c0
        /*01f0*/ 	.short	0x0100
        /*01f2*/ 	.byte	0x08
	.zero		1


	//   ....[22]....
        /*01f4*/ 	.word	0x000003b0
        /*01f8*/ 	.word	0x000000ff
        /*01fc*/ 	.word	0x00000058
        /*0200*/ 	.short	0x0100
        /*0202*/ 	.byte	0x08
	.zero		1


	//   ....[23]....
        /*0204*/ 	.word	0x000003c0
        /*0208*/ 	.word	0x000000ff
        /*020c*/ 	.word	0x000000c8
        /*0210*/ 	.short	0x0100
        /*0212*/ 	.byte	0x08
	.zero		1


	//   ....[24]....
        /*0214*/ 	.word	0x000003d0
        /*0218*/ 	.word	0x000000ff
        /*021c*/ 	.word	0x00000060
        /*0220*/ 	.short	0x0100
        /*0222*/ 	.byte	0x08
	.zero		1


	//   ....[25]....
        /*0224*/ 	.word	0x000003e0
        /*0228*/ 	.word	0x000000ff
        /*022c*/ 	.word	0x000000d0
        /*0230*/ 	.short	0x0100
        /*0232*/ 	.byte	0x08
	.zero		1


	//   ....[26]....
        /*0234*/ 	.word	0x000003f0
        /*0238*/ 	.word	0x000000ff
        /*023c*/ 	.word	0x00000068
        /*0240*/ 	.short	0x0100
        /*0242*/ 	.byte	0x08
	.zero		1


	//   ....[27]....
        /*0244*/ 	.word	0x00000400
        /*0248*/ 	.word	0x000000ff
        /*024c*/ 	.word	0x000000d8
        /*0250*/ 	.short	0x0100
        /*0252*/ 	.byte	0x08
	.zero		1


	//   ....[28]....
        /*0254*/ 	.word	0x00000930
        /*0258*/ 	.word	0x000000ff
        /*025c*/ 	.word	0x00000110
        /*0260*/ 	.short	0x0100
        /*0262*/ 	.byte	0x08
	.zero		1


	//   ....[29]....
        /*0264*/ 	.word	0x000009d0
        /*0268*/ 	.word	0x000000ff
        /*026c*/ 	.word	0x00000118
        /*0270*/ 	.short	0x0100
        /*0272*/ 	.byte	0x08
	.zero		1


	//   ....[30]....
        /*0274*/ 	.word	0x00000a40
        /*0278*/ 	.word	0x000000ff
        /*027c*/ 	.word	0x000000f0
        /*0280*/ 	.short	0x0100
        /*0282*/ 	.byte	0x09
	.zero		1


	//   ....[31]....
        /*0284*/ 	.word	0x00000a50
        /*0288*/ 	.word	0x000000ff
        /*028c*/ 	.word	0x000000f8
        /*0290*/ 	.short	0x0100
        /*0292*/ 	.byte	0x09
	.zero		1


	//   ....[32]....
        /*0294*/ 	.word	0x00000a60
        /*0298*/ 	.word	0x000000ff
        /*029c*/ 	.word	0x00000100
        /*02a0*/ 	.short	0x0100
        /*02a2*/ 	.byte	0x09
	.zero		1


	//   ....[33]....
        /*02a4*/ 	.word	0x00000a70
        /*02a8*/ 	.word	0x000000ff
        /*02ac*/ 	.word	0x00000108
        /*02b0*/ 	.short	0x0100
        /*02b2*/ 	.byte	0x09
	.zero		1


	//   ....[34]....
        /*02b4*/ 	.word	0x00001860
        /*02b8*/ 	.word	0x000000ff
        /*02bc*/ 	.word	0xfffffff8
        /*02c0*/ 	.short	0x010a
        /*02c2*/ 	.byte	0x0b
	.zero		1


	//   ....[35]....
        /*02c4*/ 	.word	0x00001b30
        /*02c8*/ 	.word	0x000000ff
        /*02cc*/ 	.word	0x00000000
        /*02d0*/ 	.short	0x010a
        /*02d2*/ 	.byte	0x06
	.zero		1


	//   ....[36]....
        /*02d4*/ 	.word	0x00001b70
        /*02d8*/ 	.word	0x000000ff
        /*02dc*/ 	.word	0x00000000
        /*02e0*/ 	.short	0x010a
        /*02e2*/ 	.byte	0x06
	.zero		1


	//   ....[37]....
        /*02e4*/ 	.word	0x000021a0
        /*02e8*/ 	.word	0x000000ff
        /*02ec*/ 	.word	0x00000000
        /*02f0*/ 	.short	0x010a
        /*02f2*/ 	.byte	0x10
	.zero		1


	//   ....[38]....
        /*02f4*/ 	.word	0x000021e0
        /*02f8*/ 	.word	0x000000ff
        /*02fc*/ 	.word	0x00000000
        /*0300*/ 	.short	0x010a
        /*0302*/ 	.byte	0x10
	.zero		1


	//   ....[39]....
        /*0304*/ 	.word	0x00002680
        /*0308*/ 	.word	0x00000013
        /*030c*/ 	.word	0x00000000
        /*0310*/ 	.short	0x0101
        /*0312*/ 	.byte	0x3f
	.zero		1


	//   ....[40]....
        /*0314*/ 	.word	0x00002a00
        /*0318*/ 	.word	0x00000011
        /*031c*/ 	.word	0x00000000
        /*0320*/ 	.short	0x0101
        /*0322*/ 	.byte	0x17
	.zero		1


	//   ....[41]....
        /*0324*/ 	.word	0x00002b30
        /*0328*/ 	.word	0x00000010
        /*032c*/ 	.word	0x00000000
        /*0330*/ 	.short	0x0101
        /*0332*/ 	.byte	0x3f
	.zero		1


	//   ....[42]....
        /*0334*/ 	.word	0x00002bf0
        /*0338*/ 	.word	0x000000ff
        /*033c*/ 	.word	0x00000008
        /*0340*/ 	.short	0x010a
        /*0342*/ 	.byte	0x0b
	.zero		1


	//   ....[43]....
        /*0344*/ 	.word	0x00005460
        /*0348*/ 	.word	0x00000004
        /*034c*/ 	.word	0x00000000
        /*0350*/ 	.short	0x0101
        /*0352*/ 	.byte	0x17
	.zero		1


	//   ....[44]....
        /*0354*/ 	.word	0x00005d80
        /*0358*/ 	.word	0x00000013
        /*035c*/ 	.word	0x00000070
        /*0360*/ 	.short	0x010a
        /*0362*/ 	.byte	0x3f
	.zero		1


	//   ....[45]....
        /*0364*/ 	.word	0x00006110
        /*0368*/ 	.word	0x0000000a
        /*036c*/ 	.word	0x00000118
        /*0370*/ 	.short	0x0101
        /*0372*/ 	.byte	0x3f
	.zero		1


	//   ....[46]....
        /*0374*/ 	.word	0x00006870
        /*0378*/ 	.word	0x00000005
        /*037c*/ 	.word	0x00000000
        /*0380*/ 	.short	0x010a
        /*0382*/ 	.byte	0x3f
	.zero		1


	//   ....[47]....
        /*0384*/ 	.word	0x000068f0
        /*0388*/ 	.word	0x00000007
        /*038c*/ 	.word	0x00000000
        /*0390*/ 	.short	0x010a
        /*0392*/ 	.byte	0x3f
	.zero		1


	//   ....[48]....
        /*0394*/ 	.word	0x00006980
        /*0398*/ 	.word	0x00000006
        /*039c*/ 	.word	0x00000000
        /*03a0*/ 	.short	0x010a
        /*03a2*/ 	.byte	0x3f
	.zero		1


	//   ....[49]....
        /*03a4*/ 	.word	0x00006a10
        /*03a8*/ 	.word	0x00000009
        /*03ac*/ 	.word	0x00000000
        /*03b0*/ 	.short	0x010a
        /*03b2*/ 	.byte	0x3f
	.zero		1


	//   ....[50]....
        /*03b4*/ 	.word	0x00006aa0
        /*03b8*/ 	.word	0x00000006
        /*03bc*/ 	.word	0x00000000
        /*03c0*/ 	.short	0x010a
        /*03c2*/ 	.byte	0x3f
	.zero		1


	//   ....[51]....
        /*03c4*/ 	.word	0x00006b30
        /*03c8*/ 	.word	0x00000009
        /*03cc*/ 	.word	0x00000000
        /*03d0*/ 	.short	0x010a
        /*03d2*/ 	.byte	0x3f
	.zero		1


	//   ....[52]....
        /*03d4*/ 	.word	0x00006bc0
        /*03d8*/ 	.word	0x00000006
        /*03dc*/ 	.word	0x00000000
        /*03e0*/ 	.short	0x010a
        /*03e2*/ 	.byte	0x3f
	.zero		1


	//   ....[53]....
        /*03e4*/ 	.word	0x00006c50
        /*03e8*/ 	.word	0x00000009
        /*03ec*/ 	.word	0x00000000
        /*03f0*/ 	.short	0x010a
        /*03f2*/ 	.byte	0x3f
	.zero		1


	//   ....[54]....
        /*03f4*/ 	.word	0x00006ce0
        /*03f8*/ 	.word	0x00000006
        /*03fc*/ 	.word	0x00000000
        /*0400*/ 	.short	0x010a
        /*0402*/ 	.byte	0x3f
	.zero		1


	//   ....[55]....
        /*0404*/ 	.word	0x00006d70
        /*0408*/ 	.word	0x00000009
        /*040c*/ 	.word	0x00000000
        /*0410*/ 	.short	0x010a
        /*0412*/ 	.byte	0x3f
	.zero		1


	//   ....[56]....
        /*0414*/ 	.word	0x00006e00
        /*0418*/ 	.word	0x00000006
        /*041c*/ 	.word	0x00000000
        /*0420*/ 	.short	0x010a
        /*0422*/ 	.byte	0x3f
	.zero		1


	//   ....[57]....
        /*0424*/ 	.word	0x00006e90
        /*0428*/ 	.word	0x00000009
        /*042c*/ 	.word	0x00000000
        /*0430*/ 	.short	0x010a
        /*0432*/ 	.byte	0x3f
	.zero		1


	//   ....[58]....
        /*0434*/ 	.word	0x00006f20
        /*0438*/ 	.word	0x00000006
        /*043c*/ 	.word	0x00000000
        /*0440*/ 	.short	0x010a
        /*0442*/ 	.byte	0x3f
	.zero		1


	//   ....[59]....
        /*0444*/ 	.word	0x00006fb0
        /*0448*/ 	.word	0x00000003
        /*044c*/ 	.word	0x00000000
        /*0450*/ 	.short	0x010a
        /*0452*/ 	.byte	0x3f
	.zero		1


	//   ....[60]....
        /*0454*/ 	.word	0x00007020
        /*0458*/ 	.word	0x00000011
        /*045c*/ 	.word	0xfffffff8
        /*0460*/ 	.short	0x010a
        /*0462*/ 	.byte	0x3f
	.zero		1


	//   ....[61]....
        /*0464*/ 	.word	0x00007080
        /*0468*/ 	.word	0x00000011
        /*046c*/ 	.word	0x00000000
        /*0470*/ 	.short	0x010a
        /*0472*/ 	.byte	0x3f
	.zero		1


	//   ....[62]....
        /*0474*/ 	.word	0x000070e0
        /*0478*/ 	.word	0x00000013
        /*047c*/ 	.word	0x00000000
        /*0480*/ 	.short	0x010a
        /*0482*/ 	.byte	0x3f
	.zero		1


	//   ....[63]....
        /*0484*/ 	.word	0x00007140
        /*0488*/ 	.word	0x00000011
        /*048c*/ 	.word	0x00000008
        /*0490*/ 	.short	0x010a
        /*0492*/ 	.byte	0x3f
	.zero		1


	//   ....[64]....
        /*0494*/ 	.word	0x00007210
        /*0498*/ 	.word	0x00000013
        /*049c*/ 	.word	0x00000070
        /*04a0*/ 	.short	0x010a
        /*04a2*/ 	.byte	0x3f
	.zero		1


	//   ....[65]....
        /*04a4*/ 	.word	0x000072f0
        /*04a8*/ 	.word	0x00000005
        /*04ac*/ 	.word	0x00000000
        /*04b0*/ 	.short	0x010a
        /*04b2*/ 	.byte	0x3f
	.zero		1


	//   ....[66]....
        /*04b4*/ 	.word	0x00007340
        /*04b8*/ 	.word	0x00000007
        /*04bc*/ 	.word	0x00000000
        /*04c0*/ 	.short	0x010a
        /*04c2*/ 	.byte	0x3f
	.zero		1


	//   ....[67]....
        /*04c4*/ 	.word	0x00007390
        /*04c8*/ 	.word	0x00000006
        /*04cc*/ 	.word	0x00000000
        /*04d0*/ 	.short	0x010a
        /*04d2*/ 	.byte	0x3f
	.zero		1


	//   ....[68]....
        /*04d4*/ 	.word	0x000073e0
        /*04d8*/ 	.word	0x00000009
        /*04dc*/ 	.word	0x00000000
        /*04e0*/ 	.short	0x010a
        /*04e2*/ 	.byte	0x3f
	.zero		1


	//   ....[69]....
        /*04e4*/ 	.word	0x00007430
        /*04e8*/ 	.word	0x00000006
        /*04ec*/ 	.word	0x00000000
        /*04f0*/ 	.short	0x010a
        /*04f2*/ 	.byte	0x3f
	.zero		1


	//   ....[70]....
        /*04f4*/ 	.word	0x00007480
        /*04f8*/ 	.word	0x00000009
        /*04fc*/ 	.word	0x00000000
        /*0500*/ 	.short	0x010a
        /*0502*/ 	.byte	0x3f
	.zero		1


	//   ....[71]....
        /*0504*/ 	.word	0x000074d0
        /*0508*/ 	.word	0x00000006
        /*050c*/ 	.word	0x00000000
        /*0510*/ 	.short	0x010a
        /*0512*/ 	.byte	0x3f
	.zero		1


	//   ....[72]....
        /*0514*/ 	.word	0x00007520
        /*0518*/ 	.word	0x00000009
        /*051c*/ 	.word	0x00000000
        /*0520*/ 	.short	0x010a
        /*0522*/ 	.byte	0x3f
	.zero		1


	//   ....[73]....
        /*0524*/ 	.word	0x00007570
        /*0528*/ 	.word	0x00000006
        /*052c*/ 	.word	0x00000000
        /*0530*/ 	.short	0x010a
        /*0532*/ 	.byte	0x3f
	.zero		1


	//   ....[74]....
        /*0534*/ 	.word	0x000075c0
        /*0538*/ 	.word	0x00000009
        /*053c*/ 	.word	0x00000000
        /*0540*/ 	.short	0x010a
        /*0542*/ 	.byte	0x3f
	.zero		1


	//   ....[75]....
        /*0544*/ 	.word	0x00007610
        /*0548*/ 	.word	0x00000006
        /*054c*/ 	.word	0x00000000
        /*0550*/ 	.short	0x010a
        /*0552*/ 	.byte	0x3f
	.zero		1


	//   ....[76]....
        /*0554*/ 	.word	0x00007660
        /*0558*/ 	.word	0x00000009
        /*055c*/ 	.word	0x00000000
        /*0560*/ 	.short	0x010a
        /*0562*/ 	.byte	0x3f
	.zero		1


	//   ....[77]....
        /*0564*/ 	.word	0x000076b0
        /*0568*/ 	.word	0x00000006
        /*056c*/ 	.word	0x00000000
        /*0570*/ 	.short	0x010a
        /*0572*/ 	.byte	0x3f
	.zero		1


	//----- nvinfo : EIATTR_NUM_MBARRIERS
	.align		4
.L_28:
        /*0574*/ 	.byte	0x03, 0x38
        /*0576*/ 	.short	0x0022


	//----- nvinfo : EIATTR_EXIT_INSTR_OFFSETS
	.align		4
        /*0578*/ 	.byte	0x04, 0x1c
        /*057a*/ 	.short	(.L_30 - .L_29)


	//   ....[0]....
.L_29:
        /*057c*/ 	.word	0x00001520


	//   ....[1]....
        /*0580*/ 	.word	0x00001580


	//   ....[2]....
        /*0584*/ 	.word	0x00005a70


	//   ....[3]....
        /*0588*/ 	.word	0x00005aa0


	//   ....[4]....
        /*058c*/ 	.word	0x00007000


	//----- nvinfo : EIATTR_MAX_THREADS
	.align		4
.L_30:
        /*0590*/ 	.byte	0x04, 0x05
        /*0592*/ 	.short	(.L_32 - .L_31)
.L_31:
        /*0594*/ 	.word	0x00000180
        /*0598*/ 	.word	0x00000001
        /*059c*/ 	.word	0x00000001


	//----- nvinfo : EIATTR_CRS_STACK_SIZE
	.align		4
.L_32:
        /*05a0*/ 	.byte	0x04, 0x1e
        /*05a2*/ 	.short	(.L_34 - .L_33)
.L_33:
        /*05a4*/ 	.word	0x00000000


	//----- nvinfo : EIATTR_CBANK_PARAM_SIZE
	.align		4
.L_34:
        /*05a8*/ 	.byte	0x03, 0x19
        /*05aa*/ 	.short	0x0470


	//----- nvinfo : EIATTR_PARAM_CBANK
	.align		4
        /*05ac*/ 	.byte	0x04, 0x0a
        /*05ae*/ 	.short	(.L_36 - .L_35)
	.align		4
.L_35:
        /*05b0*/ 	.word	index@(.nv.constant0._ZN7cutlass13device_kernelINS_4gemm6kernel13GemmUniversalIN4cute5tupleIJiiiiEEENS1_10collective13CollectiveMmaINS1_37MainloopSm90TmaGmmaWarpSpecializedFP8ILi14ENS5_IJNS4_1CILi2EEENSA_ILi1EEESC_EEENS1_32KernelTmaWarpSpecializedPingpongEEENS5_IJNSA_ILi64EEESG_NSA_ILi128EEEEEENS_12float_e4m3_tENS5_IJlSC_lEEESJ_SK_NS4_8TiledMMAINS4_8MMA_AtomIJNS4_4SM904GMMA30MMA_64x64x32_F32E4M3E4M3_SS_TNILNSO_7ScaleInE1ELSQ_1EEEEEENS4_6LayoutINS5_IJSC_SC_SC_EEENS5_IJNSA_ILi0EEESV_SV_EEEEENS5_IJNS4_10UnderscoreESY_SY_EEEEENS4_13SM90_TMA_LOADENS4_14ComposedLayoutINS4_7SwizzleILi3ELi4ELi3EEENS4_18smem_ptr_flag_bitsILi8EEENST_INS5_IJNSA_ILi8EEESH_EEENS5_IJSH_SC_EEEEEEEvNS4_8identityENS4_23SM90_TMA_LOAD_MULTICASTES1B_vS1C_EENS_8epilogue10collective6detail29Sm90TmaWarpSpecializedAdapterINS1G_15DefaultEpilogueISJ_SK_SK_NS1F_6thread17LinearCombinationISJ_Li1EffLNS1K_9ScaleType4KindE0ELNS_15FloatRoundStyleE2ESJ_EENS1_15EpilogueDefaultEEEEEvvEEEEvNT_6ParamsE)
        /*05b4*/ 	.short	0x0210
        /*05b6*/ 	.short	0x0470


	//----- nvinfo : EIATTR_SW_WAR
	.align		4
.L_36:
        /*05b8*/ 	.byte	0x04, 0x36
        /*05ba*/ 	.short	(.L_38 - .L_37)
.L_37:
        /*05bc*/ 	.word	0x00000008
.L_38:


//--------------------- .nv.callgraph             --------------------------
	.section	.nv.callgraph,"",@"SHT_CUDA_CALLGRAPH"
	.align	4
	.sectionentsize	8
	.align		4
        /*0000*/ 	.word	0x00000000
	.align		4
        /*0004*/ 	.word	0xffffffff
	.align		4
        /*0008*/ 	.word	0x00000000
	.align		4
        /*000c*/ 	.word	0xfffffffe
	.align		4
        /*0010*/ 	.word	0x00000000
	.align		4
        /*0014*/ 	.word	0xfffffffd
	.align		4
        /*0018*/ 	.word	0x00000000
	.align		4
        /*001c*/ 	.word	0xfffffffc


//--------------------- .nv.constant4             --------------------------
	.section	.nv.constant4,"a",@progbits
	.align	8
	.align		8
.nv.constant4:
        /*0000*/ 	.dword	_ZN40_INTERNAL_8b42550c_4_k_cu_7754f9ef_148984cuda3std3__45__cpo5beginE
	.align		8
        /*0008*/ 	.dword	_ZN40_INTERNAL_8b42550c_4_k_cu_7754f9ef_148984cuda3std3__45__cpo3endE
	.align		8
        /*0010*/ 	.dword	_ZN40_INTERNAL_8b42550c_4_k_cu_7754f9ef_148984cuda3std3__45__cpo6cbeginE
	.align		8
        /*0018*/ 	.dword	_ZN40_INTERNAL_8b42550c_4_k_cu_7754f9ef_148984cuda3std3__45__cpo4cendE
	.align		8
        /*0020*/ 	.dword	_ZN40_INTERNAL_8b42550c_4_k_cu_7754f9ef_148984cuda3std3__442_GLOBAL__N__8b42550c_4_k_cu_7754f9ef_148986ignoreE
	.align		8
        /*0028*/ 	.dword	_ZN40_INTERNAL_8b42550c_4_k_cu_7754f9ef_148984cuda3std3__419piecewise_constructE
	.align		8
        /*0030*/ 	.dword	_ZN40_INTERNAL_8b42550c_4_k_cu_7754f9ef_148984cuda3std3__48in_placeE
	.align		8
        /*0038*/ 	.dword	_ZN40_INTERNAL_8b42550c_4_k_cu_7754f9ef_148984cuda3std6ranges3__45__cpo4swapE
	.align		8
        /*0040*/ 	.dword	_ZN40_INTERNAL_8b42550c_4_k_cu_7754f9ef_148984cuda3std6ranges3__45__cpo9iter_moveE
	.align		8
        /*0048*/ 	.dword	_ZN40_INTERNAL_8b42550c_4_k_cu_7754f9ef_148984cute7productE
	.align		8
        /*0050*/ 	.dword	_ZN40_INTERNAL_8b42550c_4_k_cu_7754f9ef_148984cute1_E


//--------------------- .text._ZN7cutlass13device_kernelINS_4gemm6kernel13GemmUniversalIN4cute5tupleIJiiiiEEENS1_10collective13CollectiveMmaINS1_37MainloopSm90TmaGmmaWarpSpecializedFP8ILi14ENS5_IJNS4_1CILi2EEENSA_ILi1EEESC_EEENS1_32KernelTmaWarpSpecializedPingpongEEENS5_IJNSA_ILi64EEESG_NSA_ILi128EEEEEENS_12float_e4m3_tENS5_IJlSC_lEEESJ_SK_NS4_8TiledMMAINS4_8MMA_AtomIJNS4_4SM904GMMA30MMA_64x64x32_F32E4M3E4M3_SS_TNILNSO_7ScaleInE1ELSQ_1EEEEEENS4_6LayoutINS5_IJSC_SC_SC_EEENS5_IJNSA_ILi0EEESV_SV_EEEEENS5_IJNS4_10UnderscoreESY_SY_EEEEENS4_13SM90_TMA_LOADENS4_14ComposedLayoutINS4_7SwizzleILi3ELi4ELi3EEENS4_18smem_ptr_flag_bitsILi8EEENST_INS5_IJNSA_ILi8EEESH_EEENS5_IJSH_SC_EEEEEEEvNS4_8identityENS4_23SM90_TMA_LOAD_MULTICASTES1B_vS1C_EENS_8epilogue10collective6detail29Sm90TmaWarpSpecializedAdapterINS1G_15DefaultEpilogueISJ_SK_SK_NS1F_6thread17LinearCombinationISJ_Li1EffLNS1K_9ScaleType4KindE0ELNS_15FloatRoundStyleE2ESJ_EENS1_15EpilogueDefaultEEEEEvvEEEEvNT_6ParamsE --------------------------
	.section	.text._ZN7cutlass13device_kernelINS_4gemm6kernel13GemmUniversalIN4cute5tupleIJiiiiEEENS1_10collective13CollectiveMmaINS1_37MainloopSm90TmaGmmaWarpSpecializedFP8ILi14ENS5_IJNS4_1CILi2EEENSA_ILi1EEESC_EEENS1_32KernelTmaWarpSpecializedPingpongEEENS5_IJNSA_ILi64EEESG_NSA_ILi128EEEEEENS_12float_e4m3_tENS5_IJlSC_lEEESJ_SK_NS4_8TiledMMAINS4_8MMA_AtomIJNS4_4SM904GMMA30MMA_64x64x32_F32E4M3E4M3_SS_TNILNSO_7ScaleInE1ELSQ_1EEEEEENS4_6LayoutINS5_IJSC_SC_SC_EEENS5_IJNSA_ILi0EEESV_SV_EEEEENS5_IJNS4_10UnderscoreESY_SY_EEEEENS4_13SM90_TMA_LOADENS4_14ComposedLayoutINS4_7SwizzleILi3ELi4ELi3EEENS4_18smem_ptr_flag_bitsILi8EEENST_INS5_IJNSA_ILi8EEESH_EEENS5_IJSH_SC_EEEEEEEvNS4_8identityENS4_23SM90_TMA_LOAD_MULTICASTES1B_vS1C_EENS_8epilogue10collective6detail29Sm90TmaWarpSpecializedAdapterINS1G_15DefaultEpilogueISJ_SK_SK_NS1F_6thread17LinearCombinationISJ_Li1EffLNS1K_9ScaleType4KindE0ELNS_15FloatRoundStyleE2ESJ_EENS1_15EpilogueDefaultEEEEEvvEEEEvNT_6ParamsE,"ax",@progbits
	.align	128
.text._ZN7cutlass13device_kernelINS_4gemm6kernel13GemmUniversalIN4cute5tupleIJiiiiEEENS1_10collective13CollectiveMmaINS1_37MainloopSm90TmaGmmaWarpSpecializedFP8ILi14ENS5_IJNS4_1CILi2EEENSA_ILi1EEESC_EEENS1_32KernelTmaWarpSpecializedPingpongEEENS5_IJNSA_ILi64EEESG_NSA_ILi128EEEEEENS_12float_e4m3_tENS5_IJlSC_lEEESJ_SK_NS4_8TiledMMAINS4_8MMA_AtomIJNS4_4SM904GMMA30MMA_64x64x32_F32E4M3E4M3_SS_TNILNSO_7ScaleInE1ELSQ_1EEEEEENS4_6LayoutINS5_IJSC_SC_SC_EEENS5_IJNSA_ILi0EEESV_SV_EEEEENS5_IJNS4_10UnderscoreESY_SY_EEEEENS4_13SM90_TMA_LOADENS4_14ComposedLayoutINS4_7SwizzleILi3ELi4ELi3EEENS4_18smem_ptr_flag_bitsILi8EEENST_INS5_IJNSA_ILi8EEESH_EEENS5_IJSH_SC_EEEEEEEvNS4_8identityENS4_23SM90_TMA_LOAD_MULTICASTES1B_vS1C_EENS_8epilogue10collective6detail29Sm90TmaWarpSpecializedAdapterINS1G_15DefaultEpilogueISJ_SK_SK_NS1F_6thread17LinearCombinationISJ_Li1EffLNS1K_9ScaleType4KindE0ELNS_15FloatRoundStyleE2ESJ_EENS1_15EpilogueDefaultEEEEEvvEEEEvNT_6ParamsE:
        .type           _ZN7cutlass13device_kernelINS_4gemm6kernel13GemmUniversalIN4cute5tupleIJiiiiEEENS1_10collective13CollectiveMmaINS1_37MainloopSm90TmaGmmaWarpSpecializedFP8ILi14ENS5_IJNS4_1CILi2EEENSA_ILi1EEESC_EEENS1_32KernelTmaWarpSpecializedPingpongEEENS5_IJNSA_ILi64EEESG_NSA_ILi128EEEEEENS_12float_e4m3_tENS5_IJlSC_lEEESJ_SK_NS4_8TiledMMAINS4_8MMA_AtomIJNS4_4SM904GMMA30MMA_64x64x32_F32E4M3E4M3_SS_TNILNSO_7ScaleInE1ELSQ_1EEEEEENS4_6LayoutINS5_IJSC_SC_SC_EEENS5_IJNSA_ILi0EEESV_SV_EEEEENS5_IJNS4_10UnderscoreESY_SY_EEEEENS4_13SM90_TMA_LOADENS4_14ComposedLayoutINS4_7SwizzleILi3ELi4ELi3EEENS4_18smem_ptr_flag_bitsILi8EEENST_INS5_IJNSA_ILi8EEESH_EEENS5_IJSH_SC_EEEEEEEvNS4_8identityENS4_23SM90_TMA_LOAD_MULTICASTES1B_vS1C_EENS_8epilogue10collective6detail29Sm90TmaWarpSpecializedAdapterINS1G_15DefaultEpilogueISJ_SK_SK_NS1F_6thread17LinearCombinationISJ_Li1EffLNS1K_9ScaleType4KindE0ELNS_15FloatRoundStyleE2ESJ_EENS1_15EpilogueDefaultEEEEEvvEEEEvNT_6ParamsE,@function
        .size           _ZN7cutlass13device_kernelINS_4gemm6kernel13GemmUniversalIN4cute5tupleIJiiiiEEENS1_10collective13CollectiveMmaINS1_37MainloopSm90TmaGmmaWarpSpecializedFP8ILi14ENS5_IJNS4_1CILi2EEENSA_ILi1EEESC_EEENS1_32KernelTmaWarpSpecializedPingpongEEENS5_IJNSA_ILi64EEESG_NSA_ILi128EEEEEENS_12float_e4m3_tENS5_IJlSC_lEEESJ_SK_NS4_8TiledMMAINS4_8MMA_AtomIJNS4_4SM904GMMA30MMA_64x64x32_F32E4M3E4M3_SS_TNILNSO_7ScaleInE1ELSQ_1EEEEEENS4_6LayoutINS5_IJSC_SC_SC_EEENS5_IJNSA_ILi0EEESV_SV_EEEEENS5_IJNS4_10UnderscoreESY_SY_EEEEENS4_13SM90_TMA_LOADENS4_14ComposedLayoutINS4_7SwizzleILi3ELi4ELi3EEENS4_18smem_ptr_flag_bitsILi8EEENST_INS5_IJNSA_ILi8EEESH_EEENS5_IJSH_SC_EEEEEEEvNS4_8identityENS4_23SM90_TMA_LOAD_MULTICASTES1B_vS1C_EENS_8epilogue10collective6detail29Sm90TmaWarpSpecializedAdapterINS1G_15DefaultEpilogueISJ_SK_SK_NS1F_6thread17LinearCombinationISJ_Li1EffLNS1K_9ScaleType4KindE0ELNS_15FloatRoundStyleE2ESJ_EENS1_15EpilogueDefaultEEEEEvvEEEEvNT_6ParamsE,(.L_x_167 - _ZN7cutlass13device_kernelINS_4gemm6kernel13GemmUniversalIN4cute5tupleIJiiiiEEENS1_10collective13CollectiveMmaINS1_37MainloopSm90TmaGmmaWarpSpecializedFP8ILi14ENS5_IJNS4_1CILi2EEENSA_ILi1EEESC_EEENS1_32KernelTmaWarpSpecializedPingpongEEENS5_IJNSA_ILi64EEESG_NSA_ILi128EEEEEENS_12float_e4m3_tENS5_IJlSC_lEEESJ_SK_NS4_8TiledMMAINS4_8MMA_AtomIJNS4_4SM904GMMA30MMA_64x64x32_F32E4M3E4M3_SS_TNILNSO_7ScaleInE1ELSQ_1EEEEEENS4_6LayoutINS5_IJSC_SC_SC_EEENS5_IJNSA_ILi0EEESV_SV_EEEEENS5_IJNS4_10UnderscoreESY_SY_EEEEENS4_13SM90_TMA_LOADENS4_14ComposedLayoutINS4_7SwizzleILi3ELi4ELi3EEENS4_18smem_ptr_flag_bitsILi8EEENST_INS5_IJNSA_ILi8EEESH_EEENS5_IJSH_SC_EEEEEEEvNS4_8identityENS4_23SM90_TMA_LOAD_MULTICASTES1B_vS1C_EENS_8epilogue10collective6detail29Sm90TmaWarpSpecializedAdapterINS1G_15DefaultEpilogueISJ_SK_SK_NS1F_6thread17LinearCombinationISJ_Li1EffLNS1K_9ScaleType4KindE0ELNS_15FloatRoundStyleE2ESJ_EENS1_15EpilogueDefaultEEEEEvvEEEEvNT_6ParamsE)
        .other          _ZN7cutlass13device_kernelINS_4gemm6kernel13GemmUniversalIN4cute5tupleIJiiiiEEENS1_10collective13CollectiveMmaINS1_37MainloopSm90TmaGmmaWarpSpecializedFP8ILi14ENS5_IJNS4_1CILi2EEENSA_ILi1EEESC_EEENS1_32KernelTmaWarpSpecializedPingpongEEENS5_IJNSA_ILi64EEESG_NSA_ILi128EEEEEENS_12float_e4m3_tENS5_IJlSC_lEEESJ_SK_NS4_8TiledMMAINS4_8MMA_AtomIJNS4_4SM904GMMA30MMA_64x64x32_F32E4M3E4M3_SS_TNILNSO_7ScaleInE1ELSQ_1EEEEEENS4_6LayoutINS5_IJSC_SC_SC_EEENS5_IJNSA_ILi0EEESV_SV_EEEEENS5_IJNS4_10UnderscoreESY_SY_EEEEENS4_13SM90_TMA_LOADENS4_14ComposedLayoutINS4_7SwizzleILi3ELi4ELi3EEENS4_18smem_ptr_flag_bitsILi8EEENST_INS5_IJNSA_ILi8EEESH_EEENS5_IJSH_SC_EEEEEEEvNS4_8identityENS4_23SM90_TMA_LOAD_MULTICASTES1B_vS1C_EENS_8epilogue10collective6detail29Sm90TmaWarpSpecializedAdapterINS1G_15DefaultEpilogueISJ_SK_SK_NS1F_6thread17LinearCombinationISJ_Li1EffLNS1K_9ScaleType4KindE0ELNS_15FloatRoundStyleE2ESJ_EENS1_15EpilogueDefaultEEEEEvvEEEEvNT_6ParamsE,@"STO_CUDA_ENTRY STV_DEFAULT"
_ZN7cutlass13device_kernelINS_4gemm6kernel13GemmUniversalIN4cute5tupleIJiiiiEEENS1_10collective13CollectiveMmaINS1_37MainloopSm90TmaGmmaWarpSpecializedFP8ILi14ENS5_IJNS4_1CILi2EEENSA_ILi1EEESC_EEENS1_32KernelTmaWarpSpecializedPingpongEEENS5_IJNSA_ILi64EEESG_NSA_ILi128EEEEEENS_12float_e4m3_tENS5_IJlSC_lEEESJ_SK_NS4_8TiledMMAINS4_8MMA_AtomIJNS4_4SM904GMMA30MMA_64x64x32_F32E4M3E4M3_SS_TNILNSO_7ScaleInE1ELSQ_1EEEEEENS4_6LayoutINS5_IJSC_SC_SC_EEENS5_IJNSA_ILi0EEESV_SV_EEEEENS5_IJNS4_10UnderscoreESY_SY_EEEEENS4_13SM90_TMA_LOADENS4_14ComposedLayoutINS4_7SwizzleILi3ELi4ELi3EEENS4_18smem_ptr_flag_bitsILi8EEENST_INS5_IJNSA_ILi8EEESH_EEENS5_IJSH_SC_EEEEEEEvNS4_8identityENS4_23SM90_TMA_LOAD_MULTICASTES1B_vS1C_EENS_8epilogue10collective6detail29Sm90TmaWarpSpecializedAdapterINS1G_15DefaultEpilogueISJ_SK_SK_NS1F_6thread17LinearCombinationISJ_Li1EffLNS1K_9ScaleType4KindE0ELNS_15FloatRoundStyleE2ESJ_EENS1_15EpilogueDefaultEEEEEvvEEEEvNT_6ParamsE:
[----:B------:R-:W-:Y:S01]  /*0000*/  LDC R1, c[0x0][0x28] ;  /* 0x00000a00ff017b82 */ /* 0x000fe20000000800 */
[----:B------:R-:W0:Y:S01]  /*0010*/  S2R R11, SR_TID.X ;  /* 0x00000000000b7919 */ /* 0x000e220000002100 */
[----:B------:R-:W-:Y:S01]  /*0020*/  ELECT P0, URZ, PT ;  /* 0x00000000003f782f */ /* 0x000fe20003800000 */
[----:B------:R-:W-:Y:S01]  /*0030*/  BSSY B0, `(.L_x_0) ;  /* 0x000000f000007945 */ /* 0x000fe20003800000 */
[--C-:B0-----:R-:W-:Y:S02]  /*0040*/  SHF.R.U32.HI R0, RZ, 0x5, R11.reuse ;  /* 0x00000005ff007819 */ /* 0x101fe4000001160b */
[----:B------:R-:W-:-:S03]  /*0050*/  SHF.R.U32.HI R5, RZ, 0x7, R11 ;  /* 0x00000007ff057819 */ /* 0x000fc6000001160b */
[----:B------:R-:W0:Y:S04]  /*0060*/  SHFL.IDX PT, R2, R0, RZ, 0x1f ;  /* 0x00001fff00027589 */ /* 0x000e2800000e0000 */
[----:B------:R1:W2:Y:S01]  /*0070*/  SHFL.IDX PT, R6, R5, RZ, 0x1f ;  /* 0x00001fff05067589 */ /* 0x0002a200000e0000 */
[----:B0-----:R-:W-:-:S13]  /*0080*/  ISETP.NE.OR P0, PT, R2, RZ, !P0 ;  /* 0x000000ff0200720c */ /* 0x001fda0004705670 */
[----:B-12---:R-:W-:Y:S05]  /*0090*/  @P0 BRA `(.L_x_1) ;  /* 0x0000000000200947 */ /* 0x006fea0003800000 */
[----:B------:R-:W-:Y:S02]  /*00a0*/  ULDC.64 UR4, c[0x0][0x198] ;  /* 0x0000660000047ab9 */ /* 0x000fe40000000a00 */
[----:B------:R-:W-:Y:S02]  /*00b0*/  UIADD3 UR6, UP0, UR4, 0xf0, URZ ;  /* 0x000000f004067890 */ /* 0x000fe4000ff1e03f */
[----:B------:R-:W-:Y:S02]  /*00c0*/  UIADD3 UR4, UP1, UR4, 0x1f0, URZ ;  /* 0x000001f004047890 */ /* 0x000fe4000ff3e03f */
[----:B------:R-:W-:Y:S02]  /*00d0*/  UIADD3.X UR7, URZ, UR5, URZ, UP0, !UPT ;  /* 0x000000053f077290 */ /* 0x000fe400087fe43f */
[----:B------:R-:W-:-:S07]  /*00e0*/  UIADD3.X UR5, URZ, UR5, URZ, UP1, !UPT ;  /* 0x000000053f057290 */ /* 0x000fce0008ffe43f */
[----:B------:R0:W-:Y:S02]  /*00f0*/  UTMACCTL.PF [UR6] ;  /* 0x00000000060079b9 */ /* 0x0001e40008040000 */
[----:B------:R0:W-:Y:S02]  /*0100*/  UTMACCTL.PF [UR4] ;  /* 0x00000000040079b9 */ /* 0x0001e40008040000 */
[----:B0-----:R-:W-:Y:S01]  /*0110*/  NOP ;  /* 0x0000000000007918 */ /* 0x001fe20000000000 */
.L_x_1:
[----:B------:R-:W-:Y:S05]  /*0120*/  BSYNC B0 ;  /* 0x0000000000007941 */ /* 0x000fea0003800000 */
.L_x_0:
[----:B------:R-:W0:Y:S02]  /*0130*/  SHFL.IDX PT, R7, R0, RZ, 0x1f ;  /* 0x00001fff00077589 */ /* 0x000e2400000e0000 */
[----:B0-----:R-:W-:-:S13]  /*0140*/  ISETP.NE.AND P0, PT, R7, RZ, PT ;  /* 0x000000ff0700720c */ /* 0x001fda0003f05270 */
[----:B------:R-:W-:Y:S05]  /*0150*/  @P0 BRA `(.L_x_2) ;  /* 0x0000000000b40947 */ /* 0x000fea0003800000 */
[----:B------:R-:W-:Y:S01]  /*0160*/  ELECT P0, URZ, PT ;  /* 0x00000000003f782f */ /* 0x000fe20003800000 */
[----:B------:R-:W-:-:S12]  /*0170*/  BSSY B0, `(.L_x_2) ;  /* 0x000002b000007945 */ /* 0x000fd80003800000 */
[----:B------:R-:W-:Y:S05]  /*0180*/  @!P0 BRA `(.L_x_3) ;  /* 0x0000000000a48947 */ /* 0x000fea0003800000 */
[----:B------:R-:W0:Y:S01]  /*0190*/  S2UR UR8, SR_CgaCtaId ;  /* 0x00000000000879c3 */ /* 0x000e220000008800 */
[----:B------:R-:W-:Y:S01]  /*01a0*/  UMOV UR4, 0x400 ;  /* 0x0000040000047882 */ /* 0x000fe20000000000 */
[----:B------:R-:W-:Y:S01]  /*01b0*/  UMOV UR5, 0x1 ;  /* 0x0000000100057882 */ /* 0x000fe20000000000 */
[----:B------:R-:W-:Y:S02]  /*01c0*/  UMOV UR6, 0x2 ;  /* 0x0000000200067882 */ /* 0x000fe40000000000 */
[----:B------:R-:W-:-:S04]  /*01d0*/  UIADD3 UR6, -UR6, 0x100000, URZ ;  /* 0x0010000006067890 */ /* 0x000fc8000fffe13f */
[----:B------:R-:W-:Y:S02]  /*01e0*/  USHF.L.U32 UR7, UR6, 0xb, URZ ;  /* 0x0000000b06077899 */ /* 0x000fe4000800063f */
[----:B------:R-:W-:Y:S02]  /*01f0*/  USHF.L.U32 UR6, UR6, 0x1, URZ ;  /* 0x0000000106067899 */ /* 0x000fe4000800063f */
[----:B0-----:R-:W-:Y:S02]  /*0200*/  ULEA UR8, UR8, UR4, 0x18 ;  /* 0x0000000408087291 */ /* 0x001fe4000f8ec03f */
[----:B------:R-:W-:-:S04]  /*0210*/  UIADD3 UR4, -UR5, 0x100000, URZ ;  /* 0x0010000005047890 */ /* 0x000fc8000fffe13f */
[----:B------:R-:W-:Y:S02]  /*0220*/  USHF.L.U32 UR5, UR4, 0xb, URZ ;  /* 0x0000000b04057899 */ /* 0x000fe4000800063f */
[----:B------:R-:W-:Y:S01]  /*0230*/  USHF.L.U32 UR4, UR4, 0x1, URZ ;  /* 0x0000000104047899 */ /* 0x000fe2000800063f */
[----:B------:R-:W0:Y:S11]  /*0240*/  FENCE.VIEW.ASYNC.S ;  /* 0x00000000000073c6 */ /* 0x000e360000000000 */
[----:B0-----:R0:W1:Y:S01]  /*0250*/  SYNCS.EXCH.64 URZ, [UR8], UR4 ;  /* 0x00000004083f75b2 */ /* 0x0010620008000100 */
[----:B------:R0:W2:Y:S01]  /*0260*/  SYNCS.EXCH.64 URZ, [UR8+0x70], UR6 ;  /* 0x00007006083f75b2 */ /* 0x0000a20008000100 */
[----:B------:R0:W3:Y:S01]  /*0270*/  SYNCS.EXCH.64 URZ, [UR8+0x8], UR4 ;  /* 0x00000804083f75b2 */ /* 0x0000e20008000100 */
[----:B------:R0:W4:Y:S01]  /*0280*/  SYNCS.EXCH.64 URZ, [UR8+0x78], UR6 ;  /* 0x00007806083f75b2 */ /* 0x0001220008000100 */
[----:B------:R0:W0:Y:S01]  /*0290*/  SYNCS.EXCH.64 URZ, [UR8+0x10], UR4 ;  /* 0x00001004083f75b2 */ /* 0x0000220008000100 */
        /* <DEDUP_REMOVED lines=23> */
[----:B-1234-:R-:W-:Y:S01]  /*0410*/  NOP ;  /* 0x0000000000007918 */ /* 0x01efe20000000000 */
.L_x_3:
[----:B0-----:R-:W-:Y:S05]  /*0420*/  BSYNC B0 ;  /* 0x0000000000007941 */ /* 0x001fea0003800000 */
.L_x_2:
[----:B------:R-:W0:Y:S01]  /*0430*/  SHFL.IDX PT, R3, R0, RZ, 0x1f ;  /* 0x00001fff00037589 */ /* 0x000e2200000e0000 */
[----:B------:R-:W-:Y:S01]  /*0440*/  SHF.R.S32.HI R4, RZ, 0x1f, R11 ;  /* 0x0000001fff047819 */ /* 0x000fe2000001140b */
[----:B------:R-:W1:Y:S01]  /*0450*/  S2UR UR13, SR_CTAID.X ;  /* 0x00000000000d79c3 */ /* 0x000e620000002500 */
[----:B------:R-:W-:Y:S01]  /*0460*/  ELECT P0, URZ, PT ;  /* 0x00000000003f782f */ /* 0x000fe20003800000 */
[----:B------:R2:W3:Y:S01]  /*0470*/  SHFL.IDX PT, R8, R0, RZ, 0x1f ;  /* 0x00001fff00087589 */ /* 0x0004e200000e0000 */
[----:B------:R-:W-:Y:S02]  /*0480*/  LEA.HI R4, R4, R11, RZ, 0x7 ;  /* 0x0000000b04047211 */ /* 0x000fe400078f38ff */
[----:B------:R-:W-:Y:S01]  /*0490*/  ELECT P1, URZ, PT ;  /* 0x00000000003f782f */ /* 0x000fe20003820000 */
[----:B------:R-:W-:Y:S01]  /*04a0*/  NOP ;  /* 0x0000000000007918 */ /* 0x000fe20000000000 */
[----:B------:R-:W4:Y:S01]  /*04b0*/  S2R R16, SR_CTAID.Y ;  /* 0x0000000000107919 */ /* 0x000f220000002600 */
[----:B------:R-:W-:Y:S01]  /*04c0*/  LOP3.LUT R4, R4, 0xffffff80, RZ, 0xc0, !PT ;  /* 0xffffff8004047812 */ /* 0x000fe200078ec0ff */
[----:B------:R-:W-:Y:S01]  /*04d0*/  ULDC UR4, c[0x0][0x150] ;  /* 0x0000540000047ab9 */ /* 0x000fe20000000800 */
[----:B------:R-:W5:Y:S01]  /*04e0*/  LDC R12, c[0x0][0x144] ;  /* 0x00005100ff0c7b82 */ /* 0x000f620000000800 */
[----:B------:R3:W5:Y:S01]  /*04f0*/  SHFL.IDX PT, R14, R5, RZ, 0x1f ;  /* 0x00001fff050e7589 */ /* 0x00076200000e0000 */
[----:B------:R-:W-:Y:S01]  /*0500*/  UMOV UR12, 0x80 ;  /* 0x00000080000c7882 */ /* 0x000fe20000000000 */
[----:B------:R-:W-:Y:S01]  /*0510*/  IMAD.IADD R10, R11, 0x1, -R4 ;  /* 0x000000010b0a7824 */ /* 0x000fe200078e0a04 */
[----:B------:R-:W-:Y:S01]  /*0520*/  NOP ;  /* 0x0000000000007918 */ /* 0x000fe20000000000 */
[C---:B------:R-:W-:Y:S01]  /*0530*/  VIADD R38, R6.reuse, 0xffffffff ;  /* 0xffffffff06267836 */ /* 0x040fe20000000000 */
[----:B------:R-:W-:-:S02]  /*0540*/  ISETP.NE.AND P5, PT, R6, RZ, PT ;  /* 0x000000ff0600720c */ /* 0x000fc40003fa5270 */
[----:B------:R-:W-:Y:S01]  /*0550*/  SHF.R.S32.HI R19, RZ, 0x1f, R10 ;  /* 0x0000001fff137819 */ /* 0x000fe2000001140a */
[----:B------:R-:W5:Y:S01]  /*0560*/  LDC R13, c[0x0][0x140] ;  /* 0x00005000ff0d7b82 */ /* 0x000f620000000800 */
[----:B------:R-:W-:Y:S02]  /*0570*/  ISETP.GE.U32.AND P6, PT, R38, 0x2, PT ;  /* 0x000000022600780c */ /* 0x000fe40003fc6070 */
[----:B0-----:R-:W-:Y:S02]  /*0580*/  ISETP.NE.OR P0, PT, R3, RZ, !P0 ;  /* 0x000000ff0300720c */ /* 0x001fe40004705670 */
[----:B------:R-:W-:Y:S02]  /*0590*/  LEA.HI R3, R19, R10, RZ, 0x3 ;  /* 0x0000000a13037211 */ /* 0x000fe400078f18ff */
[----:B-1----:R-:W-:Y:S01]  /*05a0*/  I2FP.F32.U32 R4, UR13 ;  /* 0x0000000d00047c45 */ /* 0x002fe20008201000 */
[----:B------:R-:W0:Y:S01]  /*05b0*/  LDC R27, c[0x0][0x148] ;  /* 0x00005200ff1b7b82 */ /* 0x000e220000000800 */
[----:B--2---:R-:W-:-:S02]  /*05c0*/  SHF.R.S32.HI R0, RZ, 0x3, R3 ;  /* 0x00000003ff007819 */ /* 0x004fc40000011403 */
[----:B---3--:R-:W-:Y:S01]  /*05d0*/  ISETP.NE.OR P1, PT, R8, RZ, !P1 ;  /* 0x000000ff0800720c */ /* 0x008fe20004f25670 */
[----:B------:R-:W-:Y:S01]  /*05e0*/  FMUL R9, R4, UR4 ;  /* 0x0000000404097c20 */ /* 0x000fe20008400000 */
[----:B------:R-:W-:Y:S01]  /*05f0*/  SHF.R.S32.HI R3, RZ, 0x1f, R3 ;  /* 0x0000001fff037819 */ /* 0x000fe20000011403 */
[----:B------:R-:W-:Y:S01]  /*0600*/  ULDC UR4, c[0x0][0x154] ;  /* 0x0000550000047ab9 */ /* 0x000fe20000000800 */
[----:B------:R-:W-:Y:S01]  /*0610*/  SHF.R.S32.HI R8, RZ, 0x1f, R7 ;  /* 0x0000001fff087819 */ /* 0x000fe20000011407 */
[----:B------:R-:W-:Y:S01]  /*0620*/  VOTEU.ALL UP1, P0 ;  /* 0x00000000003f7886 */ /* 0x000fe20000020000 */
[----:B------:R-:W-:Y:S01]  /*0630*/  LEA.HI R4, R3, R0, RZ, 0x2 ;  /* 0x0000000003047211 */ /* 0x000fe200078f10ff */
[----:B------:R-:W1:Y:S01]  /*0640*/  F2I.U32.TRUNC.NTZ R9, R9 ;  /* 0x0000000900097305 */ /* 0x000e62000020f000 */
[----:B------:R-:W-:Y:S01]  /*0650*/  LEA.HI R8, R8, R7, RZ, 0x2 ;  /* 0x0000000708087211 */ /* 0x000fe200078f10ff */
[----:B------:R-:W-:Y:S01]  /*0660*/  VOTEU.ALL UP0, P0 ;  /* 0x00000000003f7886 */ /* 0x000fe20000000000 */
[----:B------:R-:W-:Y:S01]  /*0670*/  SHF.R.S32.HI R3, RZ, 0x1f, R2 ;  /* 0x0000001fff037819 */ /* 0x000fe20000011402 */
[----:B------:R-:W2:Y:S01]  /*0680*/  @!UP1 S2UR UR7, SR_CgaCtaId ;  /* 0x00000000000799c3 */ /* 0x000ea20000008800 */
[----:B------:R-:W-:Y:S01]  /*0690*/  LOP3.LUT R5, R4, 0xfffffffc, RZ, 0xc0, !PT ;  /* 0xfffffffc04057812 */ /* 0x000fe200078ec0ff */
[----:B------:R-:W-:Y:S01]  /*06a0*/  VOTEU.ALL UP2, P1 ;  /* 0x00000000003f7886 */ /* 0x000fe20000840000 */
[----:B------:R-:W-:Y:S01]  /*06b0*/  LOP3.LUT R8, R8, 0x3ffffffc, RZ, 0xc0, !PT ;  /* 0x3ffffffc08087812 */ /* 0x000fe200078ec0ff */
[----:B------:R-:W-:Y:S01]  /*06c0*/  @!UP1 UMOV UR6, 0x400 ;  /* 0x0000040000069882 */ /* 0x000fe20000000000 */
[----:B------:R-:W-:Y:S01]  /*06d0*/  LEA.HI R3, R3, R2, RZ, 0x2 ;  /* 0x0000000203037211 */ /* 0x000fe200078f10ff */
[----:B------:R-:W-:Y:S01]  /*06e0*/  IMAD.IADD R5, R0, 0x1, -R5 ;  /* 0x0000000100057824 */ /* 0x000fe200078e0a05 */
[----:B------:R-:W-:Y:S01]  /*06f0*/  @!UP2 UMOV UR9, 0x400 ;  /* 0x000004000009a882 */ /* 0x000fe20000000000 */
[----:B------:R-:W-:Y:S01]  /*0700*/  IMAD.IADD R8, R7, 0x1, -R8 ;  /* 0x0000000107087824 */ /* 0x000fe200078e0a08 */
[----:B------:R-:W-:Y:S01]  /*0710*/  LOP3.LUT R3, R3, 0xfffffffc, RZ, 0xc0, !PT ;  /* 0xfffffffc03037812 */ /* 0x000fe200078ec0ff */
[----:B------:R-:W3:Y:S01]  /*0720*/  @!UP2 S2UR UR10, SR_CgaCtaId ;  /* 0x00000000000aa9c3 */ /* 0x000ee20000008800 */
[----:B-1----:R-:W-:Y:S01]  /*0730*/  IMAD.MOV R9, RZ, RZ, -R9 ;  /* 0x000000ffff097224 */ /* 0x002fe200078e0a09 */
[----:B------:R-:W-:Y:S01]  /*0740*/  VOTEU.ALL UP3, P1 ;  /* 0x00000000003f7886 */ /* 0x000fe20000860000 */
[----:B------:R-:W-:Y:S01]  /*0750*/  IMAD R5, R8, 0x4, R5 ;  /* 0x0000000408057824 */ /* 0x000fe200078e0205 */
[----:B------:R-:W-:Y:S01]  /*0760*/  VOTEU.ALL UP4, P1 ;  /* 0x00000000003f7886 */ /* 0x000fe20000880000 */
[----:B------:R-:W-:Y:S01]  /*0770*/  IMAD.IADD R18, R2, 0x1, -R3 ;  /* 0x0000000102127824 */ /* 0x000fe200078e0a03 */
[----:B----4-:R-:W-:Y:S01]  /*0780*/  I2FP.F32.U32 R2, R16 ;  /* 0x0000001000027245 */ /* 0x010fe20000201000 */
[----:B-----5:R-:W-:Y:S01]  /*0790*/  IMAD R25, R12, R9, UR13 ;  /* 0x0000000d0c197e24 */ /* 0x020fe2000f8e0209 */
[C---:B------:R-:W-:Y:S01]  /*07a0*/  LEA.HI R0, R5.reuse, R5, RZ, 0x1 ;  /* 0x0000000505007211 */ /* 0x040fe200078f08ff */
[C---:B------:R-:W-:Y:S01]  /*07b0*/  IMAD.SHL.U32 R12, R5.reuse, 0x4, RZ ;  /* 0x00000004050c7824 */ /* 0x040fe200078e00ff */
[----:B------:R-:W-:Y:S01]  /*07c0*/  VOTEU.ALL UP5, P1 ;  /* 0x00000000003f7886 */ /* 0x000fe200008a0000 */
[----:B------:R-:W-:Y:S01]  /*07d0*/  FMUL R2, R2, UR4 ;  /* 0x0000000402027c20 */ /* 0x000fe20008400000 */
[----:B------:R-:W-:Y:S01]  /*07e0*/  LOP3.LUT R0, R0, 0xfffffffe, RZ, 0xc0, !PT ;  /* 0xfffffffe00007812 */ /* 0x000fe200078ec0ff */
[----:B------:R-:W-:Y:S01]  /*07f0*/  UMOV UR4, 0x20 ;  /* 0x0000002000047882 */ /* 0x000fe20000000000 */
[----:B--2---:R-:W-:Y:S01]  /*0800*/  @!UP1 ULEA UR8, UR7, UR6, 0x18 ;  /* 0x0000000607089291 */ /* 0x004fe2000f8ec03f */
[----:B------:R-:W-:Y:S01]  /*0810*/  LOP3.LUT R12, R5, 0xc, R12, 0x78, !PT ;  /* 0x0000000c050c7812 */ /* 0x000fe200078e780c */
[----:B------:R-:W-:-:S04]  /*0820*/  @!UP1 UIADD3 UR4, -UR4, 0x100000, URZ ;  /* 0x0010000004049890 */ /* 0x000fc8000fffe13f */
[----:B------:R-:W-:Y:S02]  /*0830*/  @!UP1 USHF.L.U32 UR5, UR4, 0xb, URZ ;  /* 0x0000000b04059899 */ /* 0x000fe4000800063f */
[----:B------:R-:W-:Y:S01]  /*0840*/  @!UP1 USHF.L.U32 UR4, UR4, 0x1, URZ ;  /* 0x0000000104049899 */ /* 0x000fe2000800063f */
[----:B------:R-:W-:Y:S01]  /*0850*/  IMAD.IADD R0, R5, 0x1, -R0 ;  /* 0x0000000105007824 */ /* 0x000fe200078e0a00 */
[----:B------:R-:W1:Y:S01]  /*0860*/  F2I.U32.TRUNC.NTZ R2, R2 ;  /* 0x0000000200027305 */ /* 0x000e62000020f000 */
[----:B------:R-:W-:-:S04]  /*0870*/  @!UP2 UIADD3 UR6, -UR12, 0x100000, URZ ;  /* 0x001000000c06a890 */ /* 0x000fc8000fffe13f */
[----:B------:R-:W-:Y:S02]  /*0880*/  @!UP2 USHF.L.U32 UR7, UR6, 0xb, URZ ;  /* 0x0000000b0607a899 */ /* 0x000fe4000800063f */
[----:B------:R-:W-:Y:S01]  /*0890*/  @!UP2 USHF.L.U32 UR6, UR6, 0x1, URZ ;  /* 0x000000010606a899 */ /* 0x000fe2000800063f */
[----:B------:R-:W-:Y:S01]  /*08a0*/  ISETP.EQ.U32.AND P2, PT, R13, 0x1, PT ;  /* 0x000000010d00780c */ /* 0x000fe20003f42070 */
[----:B------:R-:W-:Y:S01]  /*08b0*/  VOTEU.ALL UP1, P0 ;  /* 0x00000000003f7886 */ /* 0x000fe20000020000 */
[----:B------:R-:W-:Y:S01]  /*08c0*/  ISETP.NE.AND P3, PT, R0, R25, PT ;  /* 0x000000190000720c */ /* 0x000fe20003f65270 */
[----:B------:R-:W-:Y:S01]  /*08d0*/  IMAD.MOV.U32 R13, RZ, RZ, 0x1 ;  /* 0x00000001ff0d7424 */ /* 0x000fe200078e00ff */
[----:B---3--:R-:W-:Y:S01]  /*08e0*/  @!UP2 ULEA UR9, UR10, UR9, 0x18 ;  /* 0x000000090a09a291 */ /* 0x008fe2000f8ec03f */
[----:B------:R-:W-:Y:S01]  /*08f0*/  LOP3.LUT P0, RZ, R10, 0x7, RZ, 0xc0, !PT ;  /* 0x000000070aff7812 */ /* 0x000fe2000780c0ff */
[----:B------:R-:W-:Y:S01]  /*0900*/  VOTEU.ALL UP2, P1 ;  /* 0x00000000003f7886 */ /* 0x000fe20000840000 */
[----:B------:R-:W-:Y:S01]  /*0910*/  ISETP.NE.AND P1, PT, R18, 0x3, PT ;  /* 0x000000031200780c */ /* 0x000fe20003f25270 */
[----:B------:R-:W2:Y:S02]  /*0920*/  FENCE.VIEW.ASYNC.S ;  /* 0x00000000000073c6 */ /* 0x000ea40000000000 */
[----:B--2---:R2:W3:Y:S01]  /*0930*/  @!UP0 SYNCS.EXCH.64 URZ, [UR8+0x110], UR4 ;  /* 0x00011004083f85b2 */ /* 0x0044e20008000100 */
[----:B------:R-:W-:-:S02]  /*0940*/  ISETP.LT.U32.AND P0, PT, R12, 0x2, !P0 ;  /* 0x000000020c00780c */ /* 0x000fc40004701070 */
[----:B------:R-:W-:Y:S01]  /*0950*/  ISETP.EQ.OR P1, PT, R18, RZ, !P1 ;  /* 0x000000ff1200720c */ /* 0x000fe20004f22670 */
[----:B-1----:R-:W-:Y:S01]  /*0960*/  IMAD.MOV R24, RZ, RZ, -R2 ;  /* 0x000000ffff187224 */ /* 0x002fe200078e0a02 */
[----:B------:R-:W-:Y:S02]  /*0970*/  R2UR UR11, R14 ;  /* 0x000000000e0b72ca */ /* 0x000fe400000e0000 */
[----:B------:R-:W-:Y:S01]  /*0980*/  @P3 LEA.HI R0, R12, R12, RZ, 0x1 ;  /* 0x0000000c0c003211 */ /* 0x000fe200078f08ff */
[----:B0-----:R-:W-:Y:S01]  /*0990*/  IMAD R3, R27, R24, R16 ;  /* 0x000000181b037224 */ /* 0x001fe200078e0210 */
[----:B------:R-:W-:Y:S02]  /*09a0*/  ISETP.EQ.AND P1, PT, R6, RZ, P1 ;  /* 0x000000ff0600720c */ /* 0x000fe40000f22270 */
[----:B------:R-:W-:Y:S02]  /*09b0*/  @P3 SHF.R.S32.HI R0, RZ, 0x1, R0 ;  /* 0x00000001ff003819 */ /* 0x000fe40000011400 */
[----:B------:R-:W-:Y:S01]  /*09c0*/  SEL R7, RZ, 0x1, !P1 ;  /* 0x00000001ff077807 */ /* 0x000fe20004800000 */
[----:B------:R2:W0:Y:S01]  /*09d0*/  @!UP1 SYNCS.EXCH.64 URZ, [UR8+0x118], UR4 ;  /* 0x00011804083f95b2 */ /* 0x0004220008000100 */
[----:B------:R-:W-:Y:S01]  /*09e0*/  @P3 ISETP.NE.AND P4, PT, R0, R3, PT ;  /* 0x000000030000320c */ /* 0x000fe20003f85270 */
[----:B------:R-:W-:Y:S01]  /*09f0*/  NOP ;  /* 0x0000000000007918 */ /* 0x000fe20000000000 */
[----:B------:R-:W-:-:S02]  /*0a00*/  SEL R0, RZ, 0x1, !P0 ;  /* 0x00000001ff007807 */ /* 0x000fc40004000000 */
[----:B------:R-:W-:Y:S02]  /*0a10*/  @P3 SEL R13, RZ, 0x1, P4 ;  /* 0x00000001ff0d3807 */ /* 0x000fe40002000000 */
[----:B------:R-:W-:Y:S02]  /*0a20*/  SEL R7, R7, 0x2, P6 ;  /* 0x0000000207077807 */ /* 0x000fe40003000000 */
[----:B------:R-:W-:Y:S01]  /*0a30*/  LOP3.LUT R13, R13, R0, RZ, 0xc0, !PT ;  /* 0x000000000d0d7212 */ /* 0x000fe200078ec0ff */
[----:B------:R2:W1:Y:S01]  /*0a40*/  @!UP2 SYNCS.EXCH.64 URZ, [UR9+0xf0], UR6 ;  /* 0x0000f006093fa5b2 */ /* 0x0004620008000100 */
[----:B------:R2:W4:Y:S01]  /*0a50*/  @!UP3 SYNCS.EXCH.64 URZ, [UR9+0xf8], UR6 ;  /* 0x0000f806093fb5b2 */ /* 0x0005220008000100 */
[----:B------:R2:W0:Y:S01]  /*0a60*/  @!UP4 SYNCS.EXCH.64 URZ, [UR9+0x100], UR6 ;  /* 0x00010006093fc5b2 */ /* 0x0004220008000100 */
[----:B------:R2:W0:Y:S01]  /*0a70*/  @!UP5 SYNCS.EXCH.64 URZ, [UR9+0x108], UR6 ;  /* 0x00010806093fd5b2 */ /* 0x0004220008000100 */
[----:B------:R-:W-:Y:S01]  /*0a80*/  NOP ;  /* 0x0000000000007918 */ /* 0x000fe20000000000 */
[----:B--23--:R-:W-:Y:S05]  /*0a90*/  @!P2 BRA `(.L_x_4) ;  /* 0x000000000008a947 */ /* 0x00cfea0003800000 */
[----:B01--4-:R-:W-:Y:S01]  /*0aa0*/  UCGABAR_ARV ;  /* 0x00000000000079c7 */ /* 0x013fe20008000000 */
[----:B------:R-:W-:Y:S05]  /*0ab0*/  BRA `(.L_x_5) ;  /* 0x0000000000047947 */ /* 0x000fea0003800000 */
.L_x_4:
[----:B01--4-:R-:W-:Y:S01]  /*0ac0*/  NOP ;  /* 0x0000000000007918 */ /* 0x013fe20000000000 */
.L_x_5:
[----:B------:R-:W-:Y:S01]  /*0ad0*/  ULDC.64 UR4, c[0x0][0x598] ;  /* 0x0001660000047ab9 */ /* 0x000fe20000000a00 */
[----:B------:R-:W-:Y:S01]  /*0ae0*/  ULDC.64 UR20, c[0x0][0x208] ;  /* 0x0000820000147ab9 */ /* 0x000fe20000000a00 */
[----:B------:R-:W-:-:S04]  /*0af0*/  ISETP.NE.U32.AND P0, PT, RZ, UR4, PT ;  /* 0x00000004ff007c0c */ /* 0x000fc8000bf05070 */
[----:B------:R-:W-:-:S13]  /*0b00*/  ISETP.NE.AND.EX P0, PT, RZ, UR5, PT, P0 ;  /* 0x00000005ff007c0c */ /* 0x000fda000bf05300 */
[----:B------:R-:W-:Y:S05]  /*0b10*/  @!P0 BRA `(.L_x_6) ;  /* 0x00000000001c8947 */ /* 0x000fea0003800000 */
[----:B------:R-:W0:Y:S02]  /*0b20*/  LDC.64 R2, c[0x0][0x598] ;  /* 0x00016600ff027b82 */ /* 0x000e240000000a00 */
[----:B0-----:R-:W2:Y:S02]  /*0b30*/  LDG.E.64 R2, desc[UR20][R2.64] ;  /* 0x0000001402027981 */ /* 0x001ea4000c1e1b00 */
[----:B--2---:R-:W-:-:S04]  /*0b40*/  ISETP.NE.U32.AND P0, PT, R2, RZ, PT ;  /* 0x000000ff0200720c */ /* 0x004fc80003f05070 */
[----:B------:R-:W-:-:S13]  /*0b50*/  ISETP.NE.AND.EX P0, PT, R3, RZ, PT, P0 ;  /* 0x000000ff0300720c */ /* 0x000fda0003f05300 */
[----:B------:R-:W-:Y:S05]  /*0b60*/  @!P0 BRA `(.L_x_6) ;  /* 0x0000000000088947 */ /* 0x000fea0003800000 */
[----:B------:R0:W5:Y:S01]  /*0b70*/  LD.E R14, desc[UR20][R2.64] ;  /* 0x00000014020e7980 */ /* 0x000162000c101900 */
[----:B------:R-:W-:Y:S05]  /*0b80*/  BRA `(.L_x_7) ;  /* 0x0000000000207947 */ /* 0x000fea0003800000 */
.L_x_6:
[----:B------:R-:W-:Y:S02]  /*0b90*/  ULDC.64 UR4, c[0x0][0x588] ;  /* 0x0001620000047ab9 */ /* 0x000fe40000000a00 */
[----:B------:R-:W-:-:S04]  /*0ba0*/  ISETP.NE.U32.AND P0, PT, RZ, UR4, PT ;  /* 0x00000004ff007c0c */ /* 0x000fc8000bf05070 */
[----:B------:R-:W-:-:S13]  /*0bb0*/  ISETP.NE.AND.EX P0, PT, RZ, UR5, PT, P0 ;  /* 0x00000005ff007c0c */ /* 0x000fda000bf05300 */
[----:B------:R-:W-:Y:S05]  /*0bc0*/  @!P0 BRA `(.L_x_8) ;  /* 0x00000000000c8947 */ /* 0x000fea0003800000 */
[----:B------:R-:W0:Y:S02]  /*0bd0*/  LDC.64 R14, c[0x0][0x588] ;  /* 0x00016200ff0e7b82 */ /* 0x000e240000000a00 */
[----:B0-----:R1:W5:Y:S01]  /*0be0*/  LDG.E R14, desc[UR20][R14.64] ;  /* 0x000000140e0e7981 */ /* 0x001362000c1e1900 */
[----:B------:R-:W-:Y:S05]  /*0bf0*/  BRA `(.L_x_7) ;  /* 0x0000000000047947 */ /* 0x000fea0003800000 */
.L_x_8:
[----:B------:R-:W2:Y:S02]  /*0c00*/  LDC R14, c[0x0][0x580] ;  /* 0x00016000ff0e7b82 */ /* 0x000ea40000000800 */
.L_x_7:
[----:B------:R-:W-:Y:S02]  /*0c10*/  ULDC.64 UR4, c[0x0][0x5a0] ;  /* 0x0001680000047ab9 */ /* 0x000fe40000000a00 */
[----:B------:R-:W-:-:S04]  /*0c20*/  ISETP.NE.U32.AND P0, PT, RZ, UR4, PT ;  /* 0x00000004ff007c0c */ /* 0x000fc8000bf05070 */
[----:B------:R-:W-:-:S13]  /*0c30*/  ISETP.NE.AND.EX P0, PT, RZ, UR5, PT, P0 ;  /* 0x00000005ff007c0c */ /* 0x000fda000bf05300 */
[----:B------:R-:W-:Y:S05]  /*0c40*/  @!P0 BRA `(.L_x_9) ;  /* 0x00000000001c8947 */ /* 0x000fea0003800000 */
[----:B0-----:R-:W0:Y:S02]  /*0c50*/  LDC.64 R2, c[0x0][0x5a0] ;  /* 0x00016800ff027b82 */ /* 0x001e240000000a00 */
[----:B0-----:R-:W3:Y:S02]  /*0c60*/  LDG.E.64 R2, desc[UR20][R2.64] ;  /* 0x0000001402027981 */ /* 0x001ee4000c1e1b00 */
[----:B---3--:R-:W-:-:S04]  /*0c70*/  ISETP.NE.U32.AND P0, PT, R2, RZ, PT ;  /* 0x000000ff0200720c */ /* 0x008fc80003f05070 */
[----:B------:R-:W-:-:S13]  /*0c80*/  ISETP.NE.AND.EX P0, PT, R3, RZ, PT, P0 ;  /* 0x000000ff0300720c */ /* 0x000fda0003f05300 */
[----:B------:R-:W-:Y:S05]  /*0c90*/  @!P0 BRA `(.L_x_9) ;  /* 0x0000000000088947 */ /* 0x000fea0003800000 */
[----:B-1----:R0:W5:Y:S01]  /*0ca0*/  LD.E R15, desc[UR20][R2.64] ;  /* 0x00000014020f7980 */ /* 0x002162000c101900 */
[----:B------:R-:W-:Y:S05]  /*0cb0*/  BRA `(.L_x_10) ;  /* 0x0000000000207947 */ /* 0x000fea0003800000 */
.L_x_9:
[----:B------:R-:W-:Y:S02]  /*0cc0*/  ULDC.64 UR4, c[0x0][0x590] ;  /* 0x0001640000047ab9 */ /* 0x000fe40000000a00 */
[----:B------:R-:W-:-:S04]  /*0cd0*/  ISETP.NE.U32.AND P0, PT, RZ, UR4, PT ;  /* 0x00000004ff007c0c */ /* 0x000fc8000bf05070 */
[----:B------:R-:W-:-:S13]  /*0ce0*/  ISETP.NE.AND.EX P0, PT, RZ, UR5, PT, P0 ;  /* 0x00000005ff007c0c */ /* 0x000fda000bf05300 */
[----:B------:R-:W-:Y:S05]  /*0cf0*/  @!P0 BRA `(.L_x_11) ;  /* 0x00000000000c8947 */ /* 0x000fea0003800000 */
[----:B0-----:R-:W1:Y:S02]  /*0d00*/  LDC.64 R2, c[0x0][0x590] ;  /* 0x00016400ff027b82 */ /* 0x001e640000000a00 */
[----:B-1----:R1:W5:Y:S01]  /*0d10*/  LDG.E R15, desc[UR20][R2.64] ;  /* 0x00000014020f7981 */ /* 0x002362000c1e1900 */
[----:B------:R-:W-:Y:S05]  /*0d20*/  BRA `(.L_x_10) ;  /* 0x0000000000047947 */ /* 0x000fea0003800000 */
.L_x_11:
[----:B-1----:R-:W3:Y:S02]  /*0d30*/  LDC R15, c[0x0][0x584] ;  /* 0x00016100ff0f7b82 */ /* 0x002ee40000000800 */
.L_x_10:
[----:B------:R-:W4:Y:S01]  /*0d40*/  LDC R0, c[0x0][0x65c] ;  /* 0x00019700ff007b82 */ /* 0x000f220000000800 */
[----:B------:R-:W-:Y:S01]  /*0d50*/  ULDC UR8, c[0x0][0x28c] ;  /* 0x0000a30000087ab9 */ /* 0x000fe20000000800 */
[----:B------:R-:W-:Y:S01]  /*0d60*/  ISETP.NE.AND P0, PT, R6, 0x2, PT ;  /* 0x000000020600780c */ /* 0x000fe20003f05270 */
[----:B------:R-:W-:Y:S01]  /*0d70*/  UIADD3 UR8, UR8, 0x7f, URZ ;  /* 0x0000007f08087890 */ /* 0x000fe2000fffe03f */
[----:B------:R-:W-:Y:S01]  /*0d80*/  IMAD.U32 R4, RZ, RZ, UR13 ;  /* 0x0000000dff047e24 */ /* 0x000fe2000f8e00ff */
[----:B------:R-:W-:Y:S01]  /*0d90*/  UMOV UR5, URZ ;  /* 0x0000003f00057c82 */ /* 0x000fe20008000000 */
[----:B------:R-:W-:Y:S01]  /*0da0*/  UMOV UR4, URZ ;  /* 0x0000003f00047c82 */ /* 0x000fe20008000000 */
[----:B------:R-:W-:-:S04]  /*0db0*/  USHF.R.S32.HI UR9, URZ, 0x1f, UR8 ;  /* 0x0000001f3f097899 */ /* 0x000fc80008011408 */
[----:B------:R-:W-:Y:S01]  /*0dc0*/  ULEA.HI UR9, UR9, UR8, URZ, 0x7 ;  /* 0x0000000809097291 */ /* 0x000fe2000f8f383f */
[----:B----4-:R-:W-:-:S13]  /*0dd0*/  ISETP.NE.AND P4, PT, R0, 0x1, PT ;  /* 0x000000010000780c */ /* 0x010fda0003f85270 */
[----:B01----:R-:W0:Y:S01]  /*0de0*/  @P4 LDC R3, c[0x0][0x10] ;  /* 0x00000400ff034b82 */ /* 0x003e220000000800 */
[----:B------:R-:W-:Y:S02]  /*0df0*/  @P4 IMAD.MOV.U32 R17, RZ, RZ, RZ ;  /* 0x000000ffff114224 */ /* 0x000fe400078e00ff */
[----:B------:R-:W-:-:S05]  /*0e00*/  @P4 IMAD.MOV.U32 R5, RZ, RZ, RZ ;  /* 0x000000ffff054224 */ /* 0x000fca00078e00ff */
[----:B------:R-:W1:Y:S01]  /*0e10*/  @!P4 LDC R9, c[0x0][0xc] ;  /* 0x00000300ff09cb82 */ /* 0x000e620000000800 */
[----:B------:R-:W-:Y:S01]  /*0e20*/  ULDC UR6, c[0x0][0xc] ;  /* 0x0000030000067ab9 */ /* 0x000fe20000000800 */
[----:B------:R-:W-:Y:S02]  /*0e30*/  ULDC UR7, c[0x0][0x10] ;  /* 0x0000040000077ab9 */ /* 0x000fe40000000800 */
[----:B------:R-:W-:-:S04]  /*0e40*/  UIMAD.WIDE.U32 UR6, UR6, UR7, URZ ;  /* 0x00000007060672a5 */ /* 0x000fc8000f8e003f */
[----:B------:R-:W4:Y:S01]  /*0e50*/  LDC R8, c[0x0][0x14] ;  /* 0x00000500ff087b82 */ /* 0x000f220000000800 */
[----:B0-----:R-:W-:Y:S01]  /*0e60*/  @P4 IMAD.WIDE.U32 R2, R3, UR13, R16 ;  /* 0x0000000d03024c25 */ /* 0x001fe2000f8e0010 */
[----:B------:R-:W-:-:S03]  /*0e70*/  USHF.R.S32.HI UR13, URZ, 0x7, UR9 ;  /* 0x000000073f0d7899 */ /* 0x000fc60008011409 */
[----:B------:R-:W-:Y:S02]  /*0e80*/  @P4 IMAD.IADD R3, R3, 0x1, R5 ;  /* 0x0000000103034824 */ /* 0x000fe400078e0205 */
[----:B------:R-:W-:Y:S02]  /*0e90*/  IMAD.MOV.U32 R5, RZ, RZ, RZ ;  /* 0x000000ffff057224 */ /* 0x000fe400078e00ff */
[----:B-1----:R-:W-:-:S04]  /*0ea0*/  @!P4 IMAD.WIDE.U32 R4, R16, R9, R4 ;  /* 0x000000091004c225 */ /* 0x002fc800078e0004 */
[----:B------:R-:W-:Y:S02]  /*0eb0*/  @!P4 IMAD.MOV.U32 R2, RZ, RZ, R4 ;  /* 0x000000ffff02c224 */ /* 0x000fe400078e0004 */
[C---:B----4-:R-:W-:Y:S02]  /*0ec0*/  IMAD R21, R8.reuse, UR7, RZ ;  /* 0x0000000708157c24 */ /* 0x050fe4000f8e02ff */
[----:B------:R-:W-:Y:S01]  /*0ed0*/  IMAD.WIDE.U32 R8, R8, UR6, RZ ;  /* 0x0000000608087c25 */ /* 0x000fe2000f8e00ff */
[----:B------:R-:W-:-:S03]  /*0ee0*/  ULDC.64 UR6, c[0x0][0x650] ;  /* 0x0001940000067ab9 */ /* 0x000fc60000000a00 */
[----:B------:R-:W-:Y:S02]  /*0ef0*/  @!P4 IMAD.MOV.U32 R3, RZ, RZ, R5 ;  /* 0x000000ffff03c224 */ /* 0x000fe400078e0005 */
[----:B------:R-:W-:Y:S01]  /*0f00*/  IMAD.IADD R0, R9, 0x1, R21 ;  /* 0x0000000109007824 */ /* 0x000fe200078e0215 */
[----:B------:R-:W-:Y:S06]  /*0f10*/  @P0 BRA `(.L_x_12) ;  /* 0x0000000000240947 */ /* 0x000fec0003800000 */
[----:B------:R-:W-:Y:S01]  /*0f20*/  USHF.R.U32.HI UR4, URZ, 0x1, UR13 ;  /* 0x000000013f047899 */ /* 0x000fe2000801160d */
[----:B------:R-:W-:Y:S01]  /*0f30*/  IADD3 R2, P0, R2, R8, RZ ;  /* 0x0000000802027210 */ /* 0x000fe20007f1e0ff */
[----:B------:R-:W-:Y:S02]  /*0f40*/  UISETP.GE.U32.AND UP0, UPT, UR13, 0xe, UPT ;  /* 0x0000000e0d00788c */ /* 0x000fe4000bf06070 */
[----:B------:R-:W-:Y:S02]  /*0f50*/  UIMAD.WIDE.U32 UR4, UR4, -0x6db6db6d, URZ ;  /* 0x92492493040478a5 */ /* 0x000fe4000f8e003f */
[----:B------:R-:W-:Y:S02]  /*0f60*/  IMAD.X R3, R0, 0x1, R3, P0 ;  /* 0x0000000100037824 */ /* 0x000fe400000e0603 */
[----:B------:R-:W-:-:S03]  /*0f70*/  USHF.R.U32.HI UR5, URZ, 0x2, UR5 ;  /* 0x000000023f057899 */ /* 0x000fc60008011605 */
[----:B------:R-:W-:Y:S02]  /*0f80*/  UMOV UR4, URZ ;  /* 0x0000003f00047c82 */ /* 0x000fe40008000000 */
[----:B------:R-:W-:Y:S02]  /*0f90*/  @UP0 ULOP3.LUT UR4, UR5, 0x1, URZ, 0xc0, !UPT ;  /* 0x0000000105040892 */ /* 0x000fe4000f8ec03f */
[----:B------:R-:W-:-:S12]  /*0fa0*/  UIMAD UR5, UR5, -0xe, UR13 ;  /* 0xfffffff2050578a4 */ /* 0x000fd8000f8e020d */
.L_x_12:
[----:B------:R-:W-:Y:S01]  /*0fb0*/  ISETP.GE.U32.AND P0, PT, R2, UR6, PT ;  /* 0x0000000602007c0c */ /* 0x000fe2000bf06070 */
[----:B------:R-:W-:Y:S01]  /*0fc0*/  IMAD.MOV.U32 R6, RZ, RZ, -0x1 ;  /* 0xffffffffff067424 */ /* 0x000fe200078e00ff */
[----:B------:R-:W-:Y:S01]  /*0fd0*/  PRMT R20, RZ, 0x7610, R20 ;  /* 0x00007610ff147816 */ /* 0x000fe20000000014 */
[----:B------:R-:W-:Y:S01]  /*0fe0*/  IMAD.MOV.U32 R4, RZ, RZ, -0x1 ;  /* 0xffffffffff047424 */ /* 0x000fe200078e00ff */
[----:B------:R-:W-:Y:S01]  /*0ff0*/  ISETP.GE.U32.AND.EX P0, PT, R3, UR7, PT, P0 ;  /* 0x0000000703007c0c */ /* 0x000fe2000bf06100 */
[----:B------:R-:W-:-:S12]  /*1000*/  IMAD.MOV.U32 R5, RZ, RZ, -0x1 ;  /* 0xffffffffff057424 */ /* 0x000fd800078e00ff */
[----:B------:R-:W-:Y:S05]  /*1010*/  @P0 BRA `(.L_x_13) ;  /* 0x0000000400240947 */ /* 0x000fea0003800000 */
[----:B------:R-:W0:Y:S01]  /*1020*/  LDC.64 R30, c[0x0][0x628] ;  /* 0x00018a00ff1e7b82 */ /* 0x000e220000000a00 */
[----:B------:R-:W-:Y:S02]  /*1030*/  IMAD.MOV.U32 R4, RZ, RZ, R2 ;  /* 0x000000ffff047224 */ /* 0x000fe400078e0002 */
[----:B------:R-:W-:-:S05]  /*1040*/  IMAD.MOV.U32 R5, RZ, RZ, R3 ;  /* 0x000000ffff057224 */ /* 0x000fca00078e0003 */
[----:B------:R-:W1:Y:S08]  /*1050*/  LDC R6, c[0x0][0x630] ;  /* 0x00018c00ff067b82 */ /* 0x000e700000000800 */
[----:B------:R-:W4:Y:S01]  /*1060*/  LDC.64 R32, c[0x0][0x620] ;  /* 0x00018800ff207b82 */ /* 0x000f220000000a00 */
[----:B0-----:R-:W-:-:S04]  /*1070*/  ISETP.NE.U32.AND P0, PT, R30, RZ, PT ;  /* 0x000000ff1e00720c */ /* 0x001fc80003f05070 */
[----:B------:R-:W-:-:S13]  /*1080*/  ISETP.NE.AND.EX P0, PT, R31, RZ, PT, P0 ;  /* 0x000000ff1f00720c */ /* 0x000fda0003f05300 */
[----:B-1--4-:R-:W-:Y:S05]  /*1090*/  @!P0 BRA `(.L_x_14) ;  /* 0x0000000000288947 */ /* 0x012fea0003800000 */
[----:B------:R-:W0:Y:S02]  /*10a0*/  LDC R23, c[0x0][0x634] ;  /* 0x00018d00ff177b82 */ /* 0x000e240000000800 */
[----:B0-----:R-:W-:-:S05]  /*10b0*/  IADD3 R23, P0, R2, R23, RZ ;  /* 0x0000001702177210 */ /* 0x001fca0007f1e0ff */
[----:B------:R-:W-:-:S04]  /*10c0*/  IMAD.X R29, RZ, RZ, R3, P0 ;  /* 0x000000ffff1d7224 */ /* 0x000fc800000e0603 */
[----:B------:R-:W-:-:S04]  /*10d0*/  IMAD.WIDE.U32 R4, R29, R30, RZ ;  /* 0x0000001e1d047225 */ /* 0x000fc800078e00ff */
[----:B------:R-:W-:-:S04]  /*10e0*/  IMAD.WIDE.U32 R20, P0, R23, R31, R4 ;  /* 0x0000001f17147225 */ /* 0x000fc80007800004 */
[----:B------:R-:W-:-:S04]  /*10f0*/  IMAD.WIDE.U32 R4, R23, R30, RZ ;  /* 0x0000001e17047225 */ /* 0x000fc800078e00ff */
[----:B------:R-:W-:Y:S01]  /*1100*/  IMAD.X R23, RZ, RZ, RZ, P0 ;  /* 0x000000ffff177224 */ /* 0x000fe200000e06ff */
[----:B------:R-:W-:Y:S01]  /*1110*/  IADD3 RZ, P0, R5, R20, RZ ;  /* 0x0000001405ff7210 */ /* 0x000fe20007f1e0ff */
[----:B------:R-:W-:-:S04]  /*1120*/  IMAD.MOV.U32 R22, RZ, RZ, R21 ;  /* 0x000000ffff167224 */ /* 0x000fc800078e0015 */
[----:B------:R-:W-:-:S08]  /*1130*/  IMAD.WIDE.U32.X R4, R29, R31, R22, P0 ;  /* 0x0000001f1d047225 */ /* 0x000fd000000e0416 */
.L_x_14:
[----:B------:R-:W0:Y:S01]  /*1140*/  LDC.64 R34, c[0x0][0x640] ;  /* 0x00019000ff227b82 */ /* 0x000e220000000a00 */
[-CC-:B------:R-:W-:Y:S01]  /*1150*/  SHF.R.U64 R36, R4, R6.reuse, R5.reuse ;  /* 0x0000000604247219 */ /* 0x180fe20000001205 */
[----:B------:R-:W-:Y:S01]  /*1160*/  IMAD.MOV.U32 R39, RZ, RZ, 0x1 ;  /* 0x00000001ff277424 */ /* 0x000fe200078e00ff */
[----:B------:R-:W-:Y:S02]  /*1170*/  SHF.R.U32.HI R4, RZ, R6, R5 ;  /* 0x00000006ff047219 */ /* 0x000fe40000011605 */
[----:B------:R-:W-:-:S03]  /*1180*/  IADD3 R21, P0, RZ, -R36, RZ ;  /* 0x80000024ff157210 */ /* 0x000fc60007f1e0ff */
[----:B------:R-:W1:Y:S02]  /*1190*/  LDC R20, c[0x0][0x618] ;  /* 0x00018600ff147b82 */ /* 0x000e640000000800 */
[----:B------:R-:W-:-:S04]  /*11a0*/  IMAD.X R5, RZ, RZ, ~R4, P0 ;  /* 0x000000ffff057224 */ /* 0x000fc800000e0e04 */
[-C--:B------:R-:W-:Y:S02]  /*11b0*/  IMAD R6, R5, R32.reuse, RZ ;  /* 0x0000002005067224 */ /* 0x080fe400078e02ff */
[----:B------:R-:W4:Y:S01]  /*11c0*/  LDC R23, c[0x0][0x608] ;  /* 0x00018200ff177b82 */ /* 0x000f220000000800 */
[----:B------:R-:W-:-:S04]  /*11d0*/  IMAD.WIDE.U32 R4, R21, R32, R2 ;  /* 0x0000002015047225 */ /* 0x000fc800078e0002 */
[----:B------:R-:W-:-:S03]  /*11e0*/  IMAD R21, R21, R33, R6 ;  /* 0x0000002115157224 */ /* 0x000fc600078e0206 */
[----:B------:R-:W2:Y:S01]  /*11f0*/  LDC R26, c[0x0][0x658] ;  /* 0x00019600ff1a7b82 */ /* 0x000ea20000000800 */
[----:B------:R-:W-:Y:S01]  /*1200*/  IMAD.IADD R5, R5, 0x1, R21 ;  /* 0x0000000105057824 */ /* 0x000fe200078e0215 */
[----:B0-----:R-:W-:Y:S01]  /*1210*/  ISETP.NE.U32.AND P0, PT, R34, RZ, PT ;  /* 0x000000ff2200720c */ /* 0x001fe20003f05070 */
[----:B------:R-:W-:-:S03]  /*1220*/  IMAD.MOV.U32 R21, RZ, RZ, -0x1 ;  /* 0xffffffffff157424 */ /* 0x000fc600078e00ff */
[----:B------:R-:W-:Y:S02]  /*1230*/  ISETP.NE.AND.EX P0, PT, R35, RZ, PT, P0 ;  /* 0x000000ff2300720c */ /* 0x000fe40003f05300 */
[----:B------:R-:W0:Y:S01]  /*1240*/  LDC R33, c[0x0][0x600] ;  /* 0x00018000ff217b82 */ /* 0x000e220000000800 */
[-CC-:B-1----:R-:W-:Y:S02]  /*1250*/  SHF.R.U64 R31, R4, R20.reuse, R5.reuse ;  /* 0x00000014041f7219 */ /* 0x182fe40000001205 */
[----:B------:R-:W-:-:S05]  /*1260*/  SHF.R.U32.HI R4, RZ, R20, R5 ;  /* 0x00000014ff047219 */ /* 0x000fca0000011605 */
[----:B------:R-:W1:Y:S01]  /*1270*/  LDC R28, c[0x0][0x648] ;  /* 0x00019200ff1c7b82 */ /* 0x000e620000000800 */
[-CC-:B----4-:R-:W-:Y:S02]  /*1280*/  SHF.R.U64 R41, R31, R23.reuse, R4.reuse ;  /* 0x000000171f297219 */ /* 0x190fe40000001204 */
[----:B------:R-:W-:-:S05]  /*1290*/  SHF.R.U32.HI R5, RZ, R23, R4 ;  /* 0x00000017ff057219 */ /* 0x000fca0000011604 */
[----:B------:R-:W4:Y:S01]  /*12a0*/  LDC R37, c[0x0][0x638] ;  /* 0x00018e00ff257b82 */ /* 0x000f220000000800 */
[-C--:B--2---:R-:W-:Y:S02]  /*12b0*/  SHF.L.U32 R4, R21, R26.reuse, RZ ;  /* 0x0000001a15047219 */ /* 0x084fe400000006ff */
[--C-:B------:R-:W-:Y:S02]  /*12c0*/  SHF.R.U64 R32, R41, R26, R5.reuse ;  /* 0x0000001a29207219 */ /* 0x100fe40000001205 */
[----:B------:R-:W-:Y:S02]  /*12d0*/  LOP3.LUT R6, RZ, R4, RZ, 0x33, !PT ;  /* 0x00000004ff067212 */ /* 0x000fe400078e33ff */
[----:B------:R-:W-:Y:S01]  /*12e0*/  SHF.R.U32.HI R5, RZ, R26, R5 ;  /* 0x0000001aff057219 */ /* 0x000fe20000011605 */
[----:B------:R-:W2:Y:S01]  /*12f0*/  LDC R30, c[0x0][0x610] ;  /* 0x00018400ff1e7b82 */ /* 0x000ea20000000800 */
[----:B------:R-:W-:Y:S01]  /*1300*/  IMAD.MOV.U32 R4, RZ, RZ, R32 ;  /* 0x000000ffff047224 */ /* 0x000fe200078e0020 */
[----:B------:R-:W-:Y:S06]  /*1310*/  @!P0 BRA `(.L_x_15) ;  /* 0x0000000000288947 */ /* 0x000fec0003800000 */
[----:B------:R-:W3:Y:S02]  /*1320*/  LDC R23, c[0x0][0x64c] ;  /* 0x00019300ff177b82 */ /* 0x000ee40000000800 */
[----:B---3--:R-:W-:-:S05]  /*1330*/  IADD3 R23, P0, R32, R23, RZ ;  /* 0x0000001720177210 */ /* 0x008fca0007f1e0ff */
        /* <DEDUP_REMOVED lines=8> */
.L_x_15:
[----:B-1----:R-:W-:Y:S01]  /*13c0*/  SHF.R.U64 R17, R4, R28, R5 ;  /* 0x0000001c04117219 */ /* 0x002fe20000001205 */
[----:B------:R-:W-:Y:S01]  /*13d0*/  @P4 IMAD R25, R27, R24, R16 ;  /* 0x000000181b194224 */ /* 0x000fe200078e0210 */
[----:B------:R-:W-:Y:S02]  /*13e0*/  SHF.L.U32 R4, R39, R26, RZ ;  /* 0x0000001a27047219 */ /* 0x000fe400000006ff */
[----:B------:R-:W-:Y:S01]  /*13f0*/  LOP3.LUT R5, R41, R6, RZ, 0xc0, !PT ;  /* 0x0000000629057212 */ /* 0x000fe200078ec0ff */
[----:B0-----:R-:W-:Y:S02]  /*1400*/  VIADD R6, R33, 0xffffffff ;  /* 0xffffffff21067836 */ /* 0x001fe40000000000 */
[----:B------:R-:W-:Y:S02]  /*1410*/  IMAD.MOV R20, RZ, RZ, -R17 ;  /* 0x000000ffff147224 */ /* 0x000fe400078e0a11 */
[----:B------:R-:W-:Y:S01]  /*1420*/  IMAD R16, R4, R17, R5 ;  /* 0x0000001104107224 */ /* 0x000fe200078e0205 */
[----:B------:R-:W-:Y:S01]  /*1430*/  LOP3.LUT R5, R31, R6, RZ, 0xc0, !PT ;  /* 0x000000061f057212 */ /* 0x000fe200078ec0ff */
[----:B----4-:R-:W-:-:S02]  /*1440*/  IMAD R4, R20, R37, R32 ;  /* 0x0000002514047224 */ /* 0x010fc400078e0220 */
[----:B--2---:R-:W-:Y:S02]  /*1450*/  IMAD R6, R16, R30, R25 ;  /* 0x0000001e10067224 */ /* 0x004fe400078e0219 */
[----:B------:R-:W-:Y:S02]  /*1460*/  IMAD R5, R4, R33, R5 ;  /* 0x0000002104057224 */ /* 0x000fe400078e0205 */
[----:B------:R-:W-:-:S03]  /*1470*/  IMAD.MOV.U32 R20, RZ, RZ, 0x1 ;  /* 0x00000001ff147424 */ /* 0x000fc600078e00ff */
[----:B------:R-:W-:Y:S02]  /*1480*/  SEL R4, R5, R6, !P4 ;  /* 0x0000000605047207 */ /* 0x000fe40006000000 */
[----:B------:R-:W-:Y:S01]  /*1490*/  SEL R6, R6, R5, !P4 ;  /* 0x0000000506067207 */ /* 0x000fe20006000000 */
[----:B------:R-:W-:-:S07]  /*14a0*/  IMAD.MOV.U32 R5, RZ, RZ, R36 ;  /* 0x000000ffff057224 */ /* 0x000fce00078e0024 */
.L_x_13:
[----:B------:R-:W-:Y:S05]  /*14b0*/  @!P2 BRA `(.L_x_16) ;  /* 0x00000000000ca947 */ /* 0x000fea0003800000 */
[----:B------:R-:W-:Y:S01]  /*14c0*/  UCGABAR_WAIT ;  /* 0x0000000000007dc7 */ /* 0x000fe20008000000 */
[----:B------:R-:W-:Y:S01]  /*14d0*/  CCTL.IVALL ;  /* 0x00000000ff00798f */ /* 0x000fe20002000000 */
[----:B------:R-:W-:Y:S05]  /*14e0*/  BRA `(.L_x_17) ;  /* 0x0000000000047947 */ /* 0x000fea0003800000 */
.L_x_16:
[----:B------:R-:W-:Y:S06]  /*14f0*/  BAR.SYNC.DEFER_BLOCKING 0x0 ;  /* 0x0000000000007b1d */ /* 0x000fec0000010000 */
.L_x_17:
[----:B------:R-:W-:Y:S05]  /*1500*/  @!P5 BRA `(.L_x_18) ;  /* 0x00000044005cd947 */ /* 0x000fea0003800000 */
[----:B------:R-:W-:-:S13]  /*1510*/  ISETP.GT.U32.AND P0, PT, R38, 0x1, PT ;  /* 0x000000012600780c */ /* 0x000fda0003f04070 */
[----:B------:R-:W-:Y:S05]  /*1520*/  @P0 EXIT ;  /* 0x000000000000094d */ /* 0x000fea0003800000 */
.L_x_19:
[----:B------:R-:W-:-:S08]  /*1530*/  NOP ;  /* 0x0000000000007918 */ /* 0x000fd00000000000 */
[----:B------:R-:W0:Y:S02]  /*1540*/  USETMAXREG.TRY_ALLOC.CTAPOOL UP0, 0xe8 ;  /* 0x000000e8000079c8 */ /* 0x000e240008000600 */
[----:B0-----:R-:W-:-:S13]  /*1550*/  PLOP3.LUT P0, PT, PT, PT, UP0, 0x80, 0x0 ;  /* 0x000000000000781c */ /* 0x001fda0003f0f008 */
[----:B------:R-:W-:Y:S05]  /*1560*/  @!P0 BRA `(.L_x_19) ;  /* 0xfffffffc00f08947 */ /* 0x000fea000383ffff */
[----:B------:R-:W-:-:S13]  /*1570*/  LOP3.LUT P0, RZ, R20, 0xff, RZ, 0xc0, !PT ;  /* 0x000000ff14ff7812 */ /* 0x000fda000780c0ff */
[----:B------:R-:W-:Y:S05]  /*1580*/  @!P0 EXIT ;  /* 0x000000000000894d */ /* 0x000fea0003800000 */
[----:B------:R-:W0:Y:S01]  /*1590*/  S2UR UR6, SR_CgaCtaId ;  /* 0x00000000000679c3 */ /* 0x000e220000008800 */
[CC--:B------:R-:W-:Y:S01]  /*15a0*/  LEA.HI R11, R19.reuse, R10.reuse, RZ, 0x2 ;  /* 0x0000000a130b7211 */ /* 0x0c0fe200078f10ff */
[----:B------:R-:W-:Y:S01]  /*15b0*/  UIADD3 UR7, UR11, -0x1, URZ ;  /* 0xffffffff0b077890 */ /* 0x000fe2000fffe03f */
[----:B------:R-:W-:Y:S01]  /*15c0*/  LEA.HI R19, R19, R10, RZ, 0x5 ;  /* 0x0000000a13137211 */ /* 0x000fe200078f28ff */
[----:B------:R-:W-:Y:S01]  /*15d0*/  UMOV UR9, 0x400 ;  /* 0x0000040000097882 */ /* 0x000fe20000000000 */
[--C-:B------:R-:W-:Y:S01]  /*15e0*/  SHF.R.S32.HI R16, RZ, 0x2, R11.reuse ;  /* 0x00000002ff107819 */ /* 0x100fe2000001140b */
[----:B------:R-:W-:Y:S01]  /*15f0*/  UISETP.LT.AND UP0, UPT, UR13, 0x1, UPT ;  /* 0x000000010d00788c */ /* 0x000fe2000bf01270 */
[----:B------:R-:W-:Y:S01]  /*1600*/  SHF.R.S32.HI R17, RZ, 0x1f, R11 ;  /* 0x0000001fff117819 */ /* 0x000fe2000001140b */
[----:B------:R-:W-:Y:S01]  /*1610*/  USHF.L.U32 UR22, UR13, 0x1, URZ ;  /* 0x000000010d167899 */ /* 0x000fe2000800063f */
[----:B------:R-:W-:Y:S01]  /*1620*/  SHF.R.S32.HI R19, RZ, 0x5, R19 ;  /* 0x00000005ff137819 */ /* 0x000fe20000011413 */
[----:B------:R-:W-:Y:S01]  /*1630*/  USEL UR10, UR13, 0x1, UP0 ;  /* 0x000000010d0a7887 */ /* 0x000fe20008000000 */
[----:B------:R-:W-:Y:S01]  /*1640*/  LEA.HI R17, R17, R16, RZ, 0x3 ;  /* 0x0000001011117211 */ /* 0x000fe200078f18ff */
[----:B------:R-:W-:Y:S01]  /*1650*/  UISETP.NE.AND UP0, UPT, UR7, URZ, UPT ;  /* 0x0000003f0700728c */ /* 0x000fe2000bf05270 */
[----:B------:R-:W-:Y:S01]  /*1660*/  LOP3.LUT R11, R11, 0xfffffffc, RZ, 0xc0, !PT ;  /* 0xfffffffc0b0b7812 */ /* 0x000fe200078ec0ff */
[----:B------:R-:W-:Y:S01]  /*1670*/  UIADD3 UR10, -UR10, UR13, URZ ;  /* 0x0000000d0a0a7290 */ /* 0x000fe2000fffe13f */
[----:B------:R-:W-:Y:S01]  /*1680*/  LOP3.LUT R17, R17, 0xfffffff8, RZ, 0xc0, !PT ;  /* 0xfffffff811117812 */ /* 0x000fe200078ec0ff */
[----:B------:R-:W-:Y:S01]  /*1690*/  USEL UR16, URZ, 0x1, UP0 ;  /* 0x000000013f107887 */ /* 0x000fe20008000000 */
[----:B------:R-:W-:Y:S01]  /*16a0*/  LOP3.LUT R88, R7, 0x1, RZ, 0xfc, !PT ;  /* 0x0000000107587812 */ /* 0x000fe200078efcff */
[----:B------:R-:W-:-:S02]  /*16b0*/  IMAD.IADD R20, R10, 0x1, -R11 ;  /* 0x000000010a147824 */ /* 0x000fc400078e0a0b */
[----:B------:R-:W-:Y:S02]  /*16c0*/  IMAD.IADD R16, R16, 0x1, -R17 ;  /* 0x0000000110107824 */ /* 0x000fe400078e0a11 */
[----:B------:R-:W-:Y:S01]  /*16d0*/  IMAD.U32 R89, RZ, RZ, UR16 ;  /* 0x00000010ff597e24 */ /* 0x000fe2000f8e00ff */
[----:B0-----:R-:W-:Y:S02]  /*16e0*/  ULEA UR9, UR6, UR9, 0x18 ;  /* 0x0000000906097291 */ /* 0x001fe4000f8ec03f */
[--C-:B------:R-:W-:Y:S01]  /*16f0*/  SHF.R.S32.HI R17, RZ, 0x1f, R16.reuse ;  /* 0x0000001fff117819 */ /* 0x100fe20000011410 */
[----:B------:R-:W-:Y:S01]  /*1700*/  USHF.L.U32 UR6, UR7, 0x3, URZ ;  /* 0x0000000307067899 */ /* 0x000fe2000800063f */
[C-C-:B------:R-:W-:Y:S01]  /*1710*/  IMAD R21, R19.reuse, -0x10, -R16.reuse ;  /* 0xfffffff013157824 */ /* 0x140fe200078e0a10 */
[----:B------:R-:W-:Y:S02]  /*1720*/  UIADD3 UR7, UR9, 0x200, URZ ;  /* 0x0000020009077890 */ /* 0x000fe4000fffe03f */
[----:B------:R-:W-:Y:S01]  /*1730*/  ULOP3.LUT UR6, UR6, 0x8, URZ, 0xc0, !UPT ;  /* 0x0000000806067892 */ /* 0x000fe2000f8ec03f */
[----:B------:R-:W-:Y:S01]  /*1740*/  IMAD.WIDE R10, R19, 0x10, R16 ;  /* 0x00000010130a7825 */ /* 0x000fe200078e0210 */
[----:B------:R-:W-:-:S02]  /*1750*/  UIADD3 UR8, UR9, 0x1c200, URZ ;  /* 0x0001c20009087890 */ /* 0x000fc4000fffe03f */
[----:B------:R-:W-:Y:S02]  /*1760*/  USHF.R.U32.HI UR7, URZ, 0x4, UR7 ;  /* 0x000000043f077899 */ /* 0x000fe40008011607 */
[----:B------:R-:W-:Y:S02]  /*1770*/  USHF.R.U32.HI UR8, URZ, 0x4, UR8 ;  /* 0x000000043f087899 */ /* 0x000fe40008011608 */
[----:B------:R-:W-:Y:S02]  /*1780*/  ULOP3.LUT UR24, UR6, 0x8, URZ, 0x3c, !UPT ;  /* 0x0000000806187892 */ /* 0x000fe4000f8e3c3f */
[----:B------:R-:W-:Y:S02]  /*1790*/  ULOP3.LUT UR12, UR6, 0x18, URZ, 0x3c, !UPT ;  /* 0x00000018060c7892 */ /* 0x000fe4000f8e3c3f */
[----:B------:R-:W-:Y:S01]  /*17a0*/  UIADD3 UR23, UR9, 0xf0, URZ ;  /* 0x000000f009177890 */ /* 0x000fe2000fffe03f */
[----:B------:R-:W-:Y:S01]  /*17b0*/  ULDC UR6, c[0x0][0x284] ;  /* 0x0000a10000067ab9 */ /* 0x000fe20000000800 */
[----:B------:R-:W-:Y:S01]  /*17c0*/  ULOP3.LUT UR7, UR7, 0x3fff, URZ, 0xc0, !UPT ;  /* 0x00003fff07077892 */ /* 0x000fe2000f8ec03f */
[----:B------:R-:W-:Y:S01]  /*17d0*/  VIADD R21, R21, UR6 ;  /* 0x0000000615157c36 */ /* 0x000fe20008000000 */
[----:B------:R-:W-:-:S02]  /*17e0*/  ULOP3.LUT UR8, UR8, 0x3fff, URZ, 0xc0, !UPT ;  /* 0x00003fff08087892 */ /* 0x000fc4000f8ec03f */
[----:B------:R-:W-:Y:S02]  /*17f0*/  ULEA UR11, UR11, UR23, 0x3 ;  /* 0x000000170b0b7291 */ /* 0x000fe4000f8e183f */
[----:B------:R-:W-:Y:S02]  /*1800*/  ULOP3.LUT UR14, UR7, 0x10000, URZ, 0xfc, !UPT ;  /* 0x00010000070e7892 */ /* 0x000fe4000f8efc3f */
[----:B------:R-:W-:-:S12]  /*1810*/  ULOP3.LUT UR15, UR8, 0x10000, URZ, 0xfc, !UPT ;  /* 0x00010000080f7892 */ /* 0x000fd8000f8efc3f */
.L_x_112:
[----:B------:R-:W-:Y:S01]  /*1820*/  SHF.L.U32 R16, R89, 0x1f, RZ ;  /* 0x0000001f59107819 */ /* 0x000fe200000006ff */
[----:B------:R-:W0:Y:S01]  /*1830*/  LDC R17, c[0x0][0x28c] ;  /* 0x0000a300ff117b82 */ /* 0x000e220000000800 */
[----:B------:R-:W-:Y:S01]  /*1840*/  UMOV UR6, URZ ;  /* 0x0000003f00067c82 */ /* 0x000fe20008000000 */
[----:B------:R-:W-:Y:S01]  /*1850*/  UMOV UR25, UR5 ;  /* 0x0000000500197c82 */ /* 0x000fe20008000000 */
[----:B-1----:R-:W1:Y:S01]  /*1860*/  SYNCS.PHASECHK.TRANS64.TRYWAIT P0, [UR11+-0x8], R16 ;  /* 0xfffff810ff0075a7 */ /* 0x002e62000800014b */
[----:B0-----:R-:W-:Y:S01]  /*1870*/  ISETP.GE.AND P1, PT, R17, 0x1, PT ;  /* 0x000000011100780c */ /* 0x001fe20003f26270 */
[----:B-1234-:R-:W-:-:S12]  /*1880*/  @!P0 BRA `(.L_x_20) ;  /* 0x0000005400e08947 */ /* 0x01efd80003800000 */
.L_x_144:
[----:B------:R-:W-:Y:S01]  /*1890*/  UMOV UR7, URZ ;  /* 0x0000003f00077c82 */ /* 0x000fe20008000000 */
[----:B------:R-:W-:Y:S01]  /*18a0*/  UMOV UR8, URZ ;  /* 0x0000003f00087c82 */ /* 0x000fe20008000000 */
[----:B------:R-:W-:Y:S02]  /*18b0*/  CS2R R56, SRZ ;  /* 0x0000000000387805 */ /* 0x000fe4000001ff00 */
[----:B------:R-:W-:Y:S02]  /*18c0*/  CS2R R58, SRZ ;  /* 0x00000000003a7805 */ /* 0x000fe4000001ff00 */
[----:B------:R-:W-:Y:S02]  /*18d0*/  CS2R R60, SRZ ;  /* 0x00000000003c7805 */ /* 0x000fe4000001ff00 */
[----:B------:R-:W-:Y:S02]  /*18e0*/  CS2R R62, SRZ ;  /* 0x00000000003e7805 */ /* 0x000fe4000001ff00 */
[----:B------:R-:W-:-:S02]  /*18f0*/  CS2R R64, SRZ ;  /* 0x0000000000407805 */ /* 0x000fc4000001ff00 */
[----:B------:R-:W-:Y:S02]  /*1900*/  CS2R R66, SRZ ;  /* 0x0000000000427805 */ /* 0x000fe4000001ff00 */
        /* <DEDUP_REMOVED lines=9> */
[----:B------:R-:W-:Y:S01]  /*19a0*/  CS2R R86, SRZ ;  /* 0x0000000000567805 */ /* 0x000fe2000001ff00 */
[----:B------:R-:W-:Y:S01]  /*19b0*/  IMAD.U32 R22, RZ, RZ, UR4 ;  /* 0x00000004ff167e24 */ /* 0x000fe2000f8e00ff */
        /* <DEDUP_REMOVED lines=15> */
[----:B------:R-:W-:Y:S01]  /*1ab0*/  CS2R R54, SRZ ;  /* 0x0000000000367805 */ /* 0x000fe2000001ff00 */
[----:B------:R-:W-:Y:S06]  /*1ac0*/  @!P1 BRA `(.L_x_21) ;  /* 0x0000000400889947 */ /* 0x000fec0003800000 */
[----:B------:R-:W-:-:S13]  /*1ad0*/  ISETP.NE.AND P1, PT, R88, 0x3, PT ;  /* 0x000000035800780c */ /* 0x000fda0003f25270 */
[----:B------:R-:W-:Y:S05]  /*1ae0*/  @!P1 BRA `(.L_x_22) ;  /* 0x0000000000049947 */ /* 0x000fea0003800000 */
[----:B------:R-:W-:Y:S01]  /*1af0*/  BPT.TRAP 0x1 ;  /* 0x000000040000795c */ /* 0x000fe20000300000 */
.L_x_22:
[----:B------:R-:W-:Y:S01]  /*1b00*/  ULEA UR6, UR5, UR9, 0x3 ;  /* 0x0000000905067291 */ /* 0x000fe2000f8e183f */
[----:B0-----:R-:W-:-:S05]  /*1b10*/  IMAD.U32 R16, RZ, RZ, UR4 ;  /* 0x00000004ff107e24 */ /* 0x001fca000f8e00ff */
[----:B------:R-:W-:-:S04]  /*1b20*/  SHF.L.U32 R16, R16, 0x1f, RZ ;  /* 0x0000001f10107819 */ /* 0x000fc800000006ff */
[----:B------:R0:W1:Y:S01]  /*1b30*/  SYNCS.PHASECHK.TRANS64.TRYWAIT P0, [UR6], R16 ;  /* 0x00000010ff0075a7 */ /* 0x0000620008000146 */
[----:B------:R-:W-:Y:S05]  /*1b40*/  @!P1 BRA `(.L_x_23) ;  /* 0x0000000000049947 */ /* 0x000fea0003800000 */
[----:B------:R-:W-:Y:S01]  /*1b50*/  BPT.TRAP 0x1 ;  /* 0x000000040000795c */ /* 0x000fe20000300000 */
.L_x_23:
[----:B-1----:R-:W-:Y:S05]  /*1b60*/  @P0 BRA `(.L_x_24) ;  /* 0x0000000000080947 */ /* 0x002fea0003800000 */
[----:B------:R-:W1:Y:S02]  /*1b70*/  SYNCS.PHASECHK.TRANS64.TRYWAIT P0, [UR6], R16 ;  /* 0x00000010ff0075a7 */ /* 0x000e640008000146 */
[----:B-1----:R-:W-:Y:S05]  /*1b80*/  @!P0 BRA `(.L_x_25) ;  /* 0x0000005400388947 */ /* 0x002fea0003800000 */
.L_x_24:
[----:B------:R-:W-:Y:S01]  /*1b90*/  ULEA UR6, UR5, UR14, 0x9 ;  /* 0x0000000e05067291 */ /* 0x000fe2000f8e483f */
[----:B------:R-:W-:Y:S01]  /*1ba0*/  WARPGROUP.ARRIVE ;  /* 0x00000000000079c5 */ /* 0x000fe20000000000 */
[----:B------:R-:W-:Y:S01]  /*1bb0*/  ULEA UR7, UR5, UR15, 0x9 ;  /* 0x0000000f05077291 */ /* 0x000fe2000f8e483f */
[----:B------:R-:W-:Y:S01]  /*1bc0*/  CS2R R56, SRZ ;  /* 0x0000000000387805 */ /* 0x000fe2000001ff00 */
[----:B------:R-:W-:Y:S01]  /*1bd0*/  UMOV UR17, 0x40000040 ;  /* 0x4000004000117882 */ /* 0x000fe20000000000 */
[----:B------:R-:W-:Y:S01]  /*1be0*/  UMOV UR19, 0x40000040 ;  /* 0x4000004000137882 */ /* 0x000fe20000000000 */
[----:B------:R-:W-:Y:S01]  /*1bf0*/  CS2R R58, SRZ ;  /* 0x00000000003a7805 */ /* 0x000fe2000001ff00 */
[----:B------:R-:W-:Y:S01]  /*1c00*/  UMOV UR16, UR6 ;  /* 0x0000000600107c82 */ /* 0x000fe20008000000 */
[----:B------:R-:W-:Y:S01]  /*1c10*/  CS2R R60, SRZ ;  /* 0x00000000003c7805 */ /* 0x000fe2000001ff00 */
[----:B------:R-:W-:Y:S01]  /*1c20*/  UMOV UR18, UR7 ;  /* 0x0000000700127c82 */ /* 0x000fe20008000000 */
[----:B------:R-:W-:Y:S01]  /*1c30*/  CS2R R62, SRZ ;  /* 0x00000000003e7805 */ /* 0x000fe2000001ff00 */
[----:B------:R-:W-:Y:S01]  /*1c40*/  QGMMA.64x64x32.F32.E4M3.E4M3 R24, gdesc[UR16], RZ, !UPT ;  /* 0x00e00000101879f3 */ /* 0x000fe2000c7008ff */
[----:B------:R-:W-:Y:S01]  /*1c50*/  UIADD3 UR16, UR6, 0x2, URZ ;  /* 0x0000000206107890 */ /* 0x000fe2000fffe03f */
[----:B------:R-:W-:Y:S01]  /*1c60*/  CS2R R64, SRZ ;  /* 0x0000000000407805 */ /* 0x000fe2000001ff00 */
[----:B------:R-:W-:Y:S01]  /*1c70*/  UIADD3 UR18, UR7, 0x2, URZ ;  /* 0x0000000207127890 */ /* 0x000fe2000fffe03f */
[----:B------:R-:W-:Y:S01]  /*1c80*/  CS2R R66, SRZ ;  /* 0x0000000000427805 */ /* 0x000fe2000001ff00 */
[----:B------:R-:W-:Y:S01]  /*1c90*/  UMOV UR17, 0x40000040 ;  /* 0x4000004000117882 */ /* 0x000fe20000000000 */
[----:B------:R-:W-:Y:S01]  /*1ca0*/  UMOV UR19, 0x40000040 ;  /* 0x4000004000137882 */ /* 0x000fe20000000000 */
        /* <DEDUP_REMOVED lines=10> */
[----:B------:R-:W-:Y:S01]  /*1d50*/  QGMMA.64x64x32.F32.E4M3.E4M3 R24, gdesc[UR16], R24 ;  /* 0x00e00000101879f3 */ /* 0x000fe20008700818 */
[----:B------:R-:W-:Y:S02]  /*1d60*/  UIADD3 UR16, UR6, 0x4, URZ ;  /* 0x0000000406107890 */ /* 0x000fe4000fffe03f */
[----:B------:R-:W-:Y:S01]  /*1d70*/  UIADD3 UR18, UR7, 0x4, URZ ;  /* 0x0000000407127890 */ /* 0x000fe2000fffe03f */
[----:B------:R-:W-:Y:S01]  /*1d80*/  UMOV UR17, 0x40000040 ;  /* 0x4000004000117882 */ /* 0x000fe20000000000 */
[----:B------:R-:W-:-:S07]  /*1d90*/  UMOV UR19, 0x40000040 ;  /* 0x4000004000137882 */ /* 0x000fce0000000000 */
[----:B------:R-:W-:Y:S01]  /*1da0*/  QGMMA.64x64x32.F32.E4M3.E4M3 R24, gdesc[UR16], R24 ;  /* 0x00e00000101879f3 */ /* 0x000fe20008700818 */
[----:B------:R-:W-:Y:S02]  /*1db0*/  UIADD3 UR18, UR7, 0x6, URZ ;  /* 0x0000000607127890 */ /* 0x000fe4000fffe03f */
[----:B------:R-:W-:Y:S01]  /*1dc0*/  UIADD3 UR16, UR6, 0x6, URZ ;  /* 0x0000000606107890 */ /* 0x000fe2000fffe03f */
[----:B------:R-:W-:Y:S01]  /*1dd0*/  ULDC UR7, c[0x0][0x50c] ;  /* 0x0001430000077ab9 */ /* 0x000fe20000000800 */
[----:B------:R-:W-:Y:S01]  /*1de0*/  UMOV UR17, 0x40000040 ;  /* 0x4000004000117882 */ /* 0x000fe20000000000 */
[----:B------:R-:W-:Y:S01]  /*1df0*/  UISETP.NE.AND UP0, UPT, UR7, 0x4, UPT ;  /* 0x000000040700788c */ /* 0x000fe2000bf05270 */
[----:B------:R-:W-:Y:S01]  /*1e00*/  UMOV UR19, 0x40000040 ;  /* 0x4000004000137882 */ /* 0x000fe20000000000 */
[----:B------:R-:W-:Y:S02]  /*1e10*/  UMOV UR6, 0x4 ;  /* 0x0000000400067882 */ /* 0x000fe40000000000 */
[----:B------:R-:W-:-:S06]  /*1e20*/  USEL UR7, URZ, 0x1, UP0 ;  /* 0x000000013f077887 */ /* 0x000fcc0008000000 */
[----:B------:R-:W-:Y:S01]  /*1e30*/  ISETP.NE.AND P0, PT, RZ, UR7, PT ;  /* 0x00000007ff007c0c */ /* 0x000fe2000bf05270 */
[----:B------:R-:W-:-:S12]  /*1e40*/  QGMMA.64x64x32.F32.E4M3.E4M3 R24, gdesc[UR16], R24, gsb0 ;  /* 0x00e00000101879f3 */ /* 0x000fd80008000818 */
[----:B------:R-:W-:Y:S05]  /*1e50*/  @!P0 BRA `(.L_x_26) ;  /* 0x0000000000888947 */ /* 0x000fea0003800000 */
[----:B------:R-:W-:Y:S02]  /*1e60*/  WARPGROUP.DEPBAR.LE gsb0, 0x0 ;  /* 0x00008000000079c5 */ /* 0x000fe40000010000 */
[----:B------:R-:W-:-:S01]  /*1e70*/  FADD R87, RZ, R24 ;  /* 0x00000018ff577221 */ /* 0x000fc20000000000 */
[----:B------:R-:W-:Y:S01]  /*1e80*/  FADD R86, RZ, R25 ;  /* 0x00000019ff567221 */ /* 0x000fe20000000000 */
        /* <DEDUP_REMOVED lines=30> */
[----:B------:R-:W-:-:S06]  /*2070*/  UMOV UR6, URZ ;  /* 0x0000003f00067c82 */ /* 0x000fcc0008000000 */
.L_x_26:
[----:B------:R-:W-:-:S04]  /*2080*/  UIADD3 UR25, UR5, 0x1, URZ ;  /* 0x0000000105197890 */ /* 0x000fc8000fffe03f */
[----:B------:R-:W-:-:S04]  /*2090*/  UISETP.NE.AND UP0, UPT, UR25, 0xe, UPT ;  /* 0x0000000e1900788c */ /* 0x000fc8000bf05270 */
[----:B------:R-:W-:Y:S02]  /*20a0*/  USEL UR8, URZ, 0x1, UP0 ;  /* 0x000000013f087887 */ /* 0x000fe40008000000 */
[----:B------:R-:W-:Y:S02]  /*20b0*/  USEL UR25, UR25, URZ, UP0 ;  /* 0x0000003f19197287 */ /* 0x000fe40008000000 */
[----:B------:R-:W-:-:S06]  /*20c0*/  ULOP3.LUT UR8, UR4, UR8, URZ, 0x3c, !UPT ;  /* 0x0000000804087292 */ /* 0x000fcc000f8e3c3f */
[----:B------:R-:W-:Y:S01]  /*20d0*/  IMAD.U32 R22, RZ, RZ, UR8 ;  /* 0x00000008ff167e24 */ /* 0x000fe2000f8e00ff */
[----:B------:R-:W-:-:S06]  /*20e0*/  UMOV UR8, 0x1 ;  /* 0x0000000100087882 */ /* 0x000fcc0000000000 */
.L_x_21:
[----:B------:R-:W-:-:S06]  /*20f0*/  UISETP.GE.AND UP0, UPT, UR10, 0x1, UPT ;  /* 0x000000010a00788c */ /* 0x000fcc000bf06270 */
[----:B------:R-:W-:-:S13]  /*2100*/  PLOP3.LUT P0, PT, PT, PT, UP0, 0x80, 0x0 ;  /* 0x000000000000781c */ /* 0x000fda0003f0f008 */
[----:B------:R-:W-:Y:S05]  /*2110*/  @!P0 BRA `(.L_x_27) ;  /* 0x0000000400988947 */ /* 0x000fea0003800000 */
[----:B01----:R-:W-:Y:S01]  /*2120*/  IMAD.U32 R16, RZ, RZ, UR10 ;  /* 0x0000000aff107e24 */ /* 0x003fe2000f8e00ff */
[----:B------:R-:W-:Y:S01]  /*2130*/  ULDC UR26, c[0x0][0x50c] ;  /* 0x00014300001a7ab9 */ /* 0x000fe20000000800 */
[----:B------:R-:W-:-:S07]  /*2140*/  IMAD.U32 R17, RZ, RZ, UR5 ;  /* 0x00000005ff117e24 */ /* 0x000fce000f8e00ff */
.L_x_35:
[----:B------:R-:W-:-:S13]  /*2150*/  ISETP.NE.AND P1, PT, R88, 0x3, PT ;  /* 0x000000035800780c */ /* 0x000fda0003f25270 */
[----:B------:R-:W-:Y:S05]  /*2160*/  @!P1 BRA `(.L_x_28) ;  /* 0x0000000000049947 */ /* 0x000fea0003800000 */
[----:B------:R-:W-:Y:S01]  /*2170*/  BPT.TRAP 0x1 ;  /* 0x000000040000795c */ /* 0x000fe20000300000 */
.L_x_28:
[----:B------:R-:W-:Y:S01]  /*2180*/  ULEA UR16, UR25, UR9, 0x3 ;  /* 0x0000000919107291 */ /* 0x000fe2000f8e183f */
[----:B------:R-:W-:-:S08]  /*2190*/  SHF.L.U32 R18, R22, 0x1f, RZ ;  /* 0x0000001f16127819 */ /* 0x000fd000000006ff */
[----:B------:R0:W1:Y:S01]  /*21a0*/  SYNCS.PHASECHK.TRANS64.TRYWAIT P0, [UR16], R18 ;  /* 0x00000012ff0075a7 */ /* 0x0000620008000150 */
[----:B------:R-:W-:Y:S05]  /*21b0*/  @!P1 BRA `(.L_x_29) ;  /* 0x0000000000049947 */ /* 0x000fea0003800000 */
[----:B------:R-:W-:Y:S01]  /*21c0*/  BPT.TRAP 0x1 ;  /* 0x000000040000795c */ /* 0x000fe20000300000 */
.L_x_29:
[----:B-1----:R-:W-:Y:S05]  /*21d0*/  @P0 BRA `(.L_x_30) ;  /* 0x0000000000080947 */ /* 0x002fea0003800000 */
[----:B------:R-:W1:Y:S02]  /*21e0*/  SYNCS.PHASECHK.TRANS64.TRYWAIT P0, [UR16], R18 ;  /* 0x00000012ff0075a7 */ /* 0x000e640008000150 */
[----:B-1----:R-:W-:Y:S05]  /*21f0*/  @!P0 BRA `(.L_x_31) ;  /* 0x0000004c00b48947 */ /* 0x002fea0003800000 */
.L_x_30:
[----:B------:R-:W-:Y:S01]  /*2200*/  UISETP.NE.AND UP0, UPT, UR7, URZ, UPT ;  /* 0x0000003f0700728c */ /* 0x000fe2000bf05270 */
[----:B------:R-:W-:Y:S01]  /*2210*/  WARPGROUP.ARRIVE ;  /* 0x00000000000079c5 */ /* 0x000fe20000000000 */
[----:B------:R-:W-:Y:S02]  /*2220*/  ULEA UR7, UR25, UR14, 0x9 ;  /* 0x0000000e19077291 */ /* 0x000fe4000f8e483f */
[----:B------:R-:W-:Y:S01]  /*2230*/  USEL UR8, UR8, URZ, !UP0 ;  /* 0x0000003f08087287 */ /* 0x000fe2000c000000 */
[----:B------:R-:W-:Y:S01]  /*2240*/  UMOV UR17, 0x40000040 ;  /* 0x4000004000117882 */ /* 0x000fe20000000000 */
[----:B------:R-:W-:Y:S02]  /*2250*/  UMOV UR19, 0x40000040 ;  /* 0x4000004000137882 */ /* 0x000fe40000000000 */
[----:B------:R-:W-:Y:S02]  /*2260*/  UISETP.NE.U32.AND UP0, UPT, UR8, URZ, UPT ;  /* 0x0000003f0800728c */ /* 0x000fe4000bf05070 */
[----:B------:R-:W-:Y:S01]  /*2270*/  ULEA UR8, UR25, UR15, 0x9 ;  /* 0x0000000f19087291 */ /* 0x000fe2000f8e483f */
[----:B------:R-:W-:Y:S01]  /*2280*/  UMOV UR16, UR7 ;  /* 0x0000000700107c82 */ /* 0x000fe20008000000 */
[----:B------:R-:W-:-:S05]  /*2290*/  UIADD3 UR6, UR6, 0x4, URZ ;  /* 0x0000000406067890 */ /* 0x000fca000fffe03f */
[----:B------:R-:W-:Y:S02]  /*22a0*/  UMOV UR18, UR8 ;  /* 0x0000000800127c82 */ /* 0x000fe40008000000 */
[----:B------:R-:W-:Y:S01]  /*22b0*/  QGMMA.64x64x32.F32.E4M3.E4M3 R24, gdesc[UR16], R24, UP0 ;  /* 0x00e00000101879f3 */ /* 0x000fe2000bf00818 */
[----:B------:R-:W-:Y:S02]  /*22c0*/  UIADD3 UR16, UR7, 0x2, URZ ;  /* 0x0000000207107890 */ /* 0x000fe4000fffe03f */
[----:B------:R-:W-:Y:S01]  /*22d0*/  UIADD3 UR18, UR8, 0x2, URZ ;  /* 0x0000000208127890 */ /* 0x000fe2000fffe03f */
[----:B------:R-:W-:Y:S01]  /*22e0*/  UMOV UR17, 0x40000040 ;  /* 0x4000004000117882 */ /* 0x000fe20000000000 */
[----:B------:R-:W-:Y:S01]  /*22f0*/  UMOV UR19, 0x40000040 ;  /* 0x4000004000137882 */ /* 0x000fe20000000000 */
[----:B------:R-:W-:-:S06]  /*2300*/  UISETP.NE.AND UP0, UPT, UR6, UR26, UPT ;  /* 0x0000001a0600728c */ /* 0x000fcc000bf05270 */
        /* <DEDUP_REMOVED lines=8> */
[----:B------:R-:W-:Y:S01]  /*2390*/  UMOV UR17, 0x40000040 ;  /* 0x4000004000117882 */ /* 0x000fe20000000000 */
[----:B------:R-:W-:Y:S01]  /*23a0*/  UMOV UR19, 0x40000040 ;  /* 0x4000004000137882 */ /* 0x000fe20000000000 */
[----:B------:R-:W-:-:S06]  /*23b0*/  USEL UR7, URZ, 0x1, UP0 ;  /* 0x000000013f077887 */ /* 0x000fcc0008000000 */
[----:B------:R-:W-:Y:S01]  /*23c0*/  ISETP.NE.AND P0, PT, RZ, UR7, PT ;  /* 0x00000007ff007c0c */ /* 0x000fe2000bf05270 */
[----:B------:R-:W-:Y:S03]  /*23d0*/  QGMMA.64x64x32.F32.E4M3.E4M3 R24, gdesc[UR16], R24, gsb0 ;  /* 0x00e00000101879f3 */ /* 0x000fe60008000818 */
[----:B------:R-:W-:-:S09]  /*23e0*/  WARPGROUP.DEPBAR.LE gsb0, 0x1 ;  /* 0x00008000000079c5 */ /* 0x000fd20000010100 */
[----:B------:R-:W-:Y:S05]  /*23f0*/  @!P0 BRA `(.L_x_32) ;  /* 0x0000000000888947 */ /* 0x000fea0003800000 */
[----:B------:R-:W-:Y:S02]  /*2400*/  WARPGROUP.DEPBAR.LE gsb0, 0x0 ;  /* 0x00008000000079c5 */ /* 0x000fe40000010000 */
[----:B------:R-:W-:-:S01]  /*2410*/  FADD R87, R24, R87 ;  /* 0x0000005718577221 */ /* 0x000fc20000000000 */
[----:B------:R-:W-:Y:S01]  /*2420*/  FADD R86, R25, R86 ;  /* 0x0000005619567221 */ /* 0x000fe20000000000 */
        /* <DEDUP_REMOVED lines=30> */
[----:B------:R-:W-:-:S06]  /*2610*/  UMOV UR6, URZ ;  /* 0x0000003f00067c82 */ /* 0x000fcc0008000000 */
.L_x_32:
[----:B------:R-:W-:Y:S05]  /*2620*/  @!P1 BRA `(.L_x_33) ;  /* 0x0000000000049947 */ /* 0x000fea0003800000 */
[----:B------:R-:W-:Y:S01]  /*2630*/  BPT.TRAP 0x1 ;  /* 0x000000040000795c */ /* 0x000fe20000300000 */
.L_x_33:
[----:B------:R-:W-:-:S13]  /*2640*/  ISETP.NE.AND P0, PT, R13, RZ, PT ;  /* 0x000000ff0d00720c */ /* 0x000fda0003f05270 */
[----:B01----:R-:W-:-:S05]  /*2650*/  @P0 LEA R18, R17, UR9, 0x3 ;  /* 0x0000000911120c11 */ /* 0x003fca000f8e18ff */
[----:B------:R-:W-:-:S05]  /*2660*/  @P0 VIADD R19, R18, 0x70 ;  /* 0x0000007012130836 */ /* 0x000fca0000000000 */
[----:B------:R-:W-:-:S04]  /*2670*/  @P0 PRMT R19, R12, 0x654, R19 ;  /* 0x000006540c130816 */ /* 0x000fc80000000013 */
[----:B------:R0:W-:Y:S01]  /*2680*/  @P0 SYNCS.ARRIVE.TRANS64.RED.A1T0 RZ, [R19+URZ], RZ ;  /* 0x000000ff13ff09a7 */ /* 0x0001e2000810043f */
[----:B------:R-:W-:-:S13]  /*2690*/  ISETP.GT.U32.AND P0, PT, R7, 0x1, PT ;  /* 0x000000010700780c */ /* 0x000fda0003f04070 */
[----:B0-----:R-:W-:Y:S05]  /*26a0*/  @P0 BRA `(.L_x_34) ;  /* 0x0000000000040947 */ /* 0x001fea0003800000 */
[----:B------:R-:W-:Y:S01]  /*26b0*/  BPT.TRAP 0x1 ;  /* 0x000000040000795c */ /* 0x000fe20000300000 */
.L_x_34:
[----:B------:R-:W-:Y:S01]  /*26c0*/  UIADD3 UR25, UR25, 0x1, URZ ;  /* 0x0000000119197890 */ /* 0x000fe2000fffe03f */
[C---:B------:R-:W-:Y:S01]  /*26d0*/  ISETP.GT.AND P1, PT, R16.reuse, 0x1, PT ;  /* 0x000000011000780c */ /* 0x040fe20003f24270 */
[----:B------:R-:W-:Y:S02]  /*26e0*/  VIADD R17, R17, 0x1 ;  /* 0x0000000111117836 */ /* 0x000fe40000000000 */
[----:B------:R-:W-:Y:S01]  /*26f0*/  UISETP.NE.AND UP0, UPT, UR25, 0xe, UPT ;  /* 0x0000000e1900788c */ /* 0x000fe2000bf05270 */
[----:B------:R-:W-:Y:S02]  /*2700*/  VIADD R16, R16, 0xffffffff ;  /* 0xffffffff10107836 */ /* 0x000fe40000000000 */
[C---:B------:R-:W-:Y:S01]  /*2710*/  ISETP.NE.AND P0, PT, R17.reuse, 0xe, PT ;  /* 0x0000000e1100780c */ /* 0x040fe20003f05270 */
[----:B------:R-:W-:Y:S02]  /*2720*/  USEL UR8, URZ, 0x1, UP0 ;  /* 0x000000013f087887 */ /* 0x000fe40008000000 */
[----:B------:R-:W-:Y:S01]  /*2730*/  USEL UR25, UR25, URZ, UP0 ;  /* 0x0000003f19197287 */ /* 0x000fe20008000000 */
[----:B------:R-:W-:-:S03]  /*2740*/  SEL R17, R17, RZ, P0 ;  /* 0x000000ff11117207 */ /* 0x000fc60000000000 */
[----:B------:R-:W-:Y:S01]  /*2750*/  LOP3.LUT R22, R22, UR8, RZ, 0x3c, !PT ;  /* 0x0000000816167c12 */ /* 0x000fe2000f8e3cff */
[----:B------:R-:W-:Y:S01]  /*2760*/  UMOV UR8, 0x1 ;  /* 0x0000000100087882 */ /* 0x000fe20000000000 */
[----:B------:R-:W-:Y:S06]  /*2770*/  @P1 BRA `(.L_x_35) ;  /* 0xfffffff800741947 */ /* 0x000fec000383ffff */
.L_x_27:
[----:B------:R-:W-:Y:S01]  /*2780*/  UISETP.NE.AND UP0, UPT, UR6, URZ, UPT ;  /* 0x0000003f0600728c */ /* 0x000fe2000bf05270 */
[----:B01----:R-:W0:Y:S01]  /*2790*/  LDC R16, c[0x0][0x28c] ;  /* 0x0000a300ff107b82 */ /* 0x003e220000000800 */
[----:B------:R-:W-:Y:S02]  /*27a0*/  IMAD.U32 R17, RZ, RZ, UR24 ;  /* 0x00000018ff117e24 */ /* 0x000fe4000f8e00ff */
[----:B------:R-:W-:-:S06]  /*27b0*/  USEL UR6, URZ, 0x1, !UP0 ;  /* 0x000000013f067887 */ /* 0x000fcc000c000000 */
[----:B------:R-:W-:-:S13]  /*27c0*/  ISETP.NE.AND P0, PT, RZ, UR6, PT ;  /* 0x00000006ff007c0c */ /* 0x000fda000bf05270 */
[----:B------:R-:W-:Y:S05]  /*27d0*/  @!P0 BRA `(.L_x_36) ;  /* 0x0000000000848947 */ /* 0x000fea0003800000 */
[----:B------:R-:W-:Y:S02]  /*27e0*/  WARPGROUP.DEPBAR.LE gsb0, 0x0 ;  /* 0x00008000000079c5 */ /* 0x000fe40000010000 */
[----:B------:R-:W-:Y:S01]  /*27f0*/  FADD R87, R24, R87 ;  /* 0x0000005718577221 */ /* 0x000fe20000000000 */
        /* <DEDUP_REMOVED lines=30> */
[----:B------:R-:W-:-:S07]  /*29e0*/  FADD R56, R56, R55 ;  /* 0x0000003738387221 */ /* 0x000fce0000000000 */
.L_x_36:
[----:B0-----:R-:W-:Y:S01]  /*29f0*/  ISETP.GE.AND P0, PT, R16, 0x1, PT ;  /* 0x000000011000780c */ /* 0x001fe20003f06270 */
[----:B------:R0:W-:Y:S01]  /*2a00*/  SYNCS.ARRIVE.TRANS64.A1T0 RZ, [R17+UR23], RZ ;  /* 0x000000ff11ff79a7 */ /* 0x0001e20008100017 */
[----:B------:R-:W-:-:S11]  /*2a10*/  WARPGROUP.DEPBAR.LE gsb0, 0x0 ;  /* 0x00008000000079c5 */ /* 0x000fd60000010000 */
[----:B------:R-:W-:Y:S05]  /*2a20*/  @!P0 BRA `(.L_x_37) ;  /* 0x0000000000508947 */ /* 0x000fea0003800000 */
[----:B------:R-:W-:-:S13]  /*2a30*/  ISETP.NE.AND P0, PT, R88, 0x3, PT ;  /* 0x000000035800780c */ /* 0x000fda0003f05270 */
[----:B------:R-:W-:Y:S05]  /*2a40*/  @!P0 BRA `(.L_x_38) ;  /* 0x0000000000048947 */ /* 0x000fea0003800000 */
[----:B------:R-:W-:Y:S01]  /*2a50*/  BPT.TRAP 0x1 ;  /* 0x000000040000795c */ /* 0x000fe20000300000 */
.L_x_38:
[----:B------:R-:W-:Y:S01]  /*2a60*/  ISETP.NE.AND P0, PT, R13, RZ, PT ;  /* 0x000000ff0d00720c */ /* 0x000fe20003f05270 */
[----:B------:R-:W-:Y:S01]  /*2a70*/  BSSY B0, `(.L_x_39) ;  /* 0x000000d000007945 */ /* 0x000fe20003800000 */
[----:B------:R-:W-:-:S11]  /*2a80*/  ISETP.GT.U32.AND P1, PT, R7, 0x1, PT ;  /* 0x000000010700780c */ /* 0x000fd60003f24070 */
[----:B------:R-:W-:Y:S05]  /*2a90*/  @!P0 BRA `(.L_x_40) ;  /* 0x0000000000288947 */ /* 0x000fea0003800000 */
[----:B------:R-:W-:-:S04]  /*2aa0*/  UIADD3 UR8, UR10, UR5, URZ ;  /* 0x000000050a087290 */ /* 0x000fc8000fffe03f */
[----:B------:R-:W-:-:S04]  /*2ab0*/  USHF.R.U32.HI UR6, URZ, 0x1, UR8 ;  /* 0x000000013f067899 */ /* 0x000fc80008011608 */
[----:B------:R-:W-:-:S04]  /*2ac0*/  UIMAD.WIDE.U32 UR6, UR6, -0x6db6db6d, URZ ;  /* 0x92492493060678a5 */ /* 0x000fc8000f8e003f */
[----:B------:R-:W-:-:S04]  /*2ad0*/  USHF.R.U32.HI UR6, URZ, 0x2, UR7 ;  /* 0x000000023f067899 */ /* 0x000fc80008011607 */
[----:B------:R-:W-:-:S04]  /*2ae0*/  UIMAD UR8, UR6, -0xe, UR8 ;  /* 0xfffffff2060878a4 */ /* 0x000fc8000f8e0208 */
[----:B------:R-:W-:-:S04]  /*2af0*/  ULEA UR8, UR8, UR9, 0x3 ;  /* 0x0000000908087291 */ /* 0x000fc8000f8e183f */
[----:B------:R-:W-:-:S06]  /*2b00*/  UIADD3 UR8, UR8, 0x70, URZ ;  /* 0x0000007008087890 */ /* 0x000fcc000fffe03f */
[----:B0-----:R-:W-:-:S05]  /*2b10*/  IMAD.U32 R17, RZ, RZ, UR8 ;  /* 0x00000008ff117e24 */ /* 0x001fca000f8e00ff */
[----:B------:R-:W-:-:S04]  /*2b20*/  PRMT R16, R12, 0x654, R17 ;  /* 0x000006540c107816 */ /* 0x000fc80000000011 */
[----:B------:R1:W-:Y:S03]  /*2b30*/  SYNCS.ARRIVE.TRANS64.RED.A1T0 RZ, [R16+URZ], RZ ;  /* 0x000000ff10ff79a7 */ /* 0x0003e6000810043f */
.L_x_40:
[----:B------:R-:W-:Y:S05]  /*2b40*/  BSYNC B0 ;  /* 0x0000000000007941 */ /* 0x000fea0003800000 */
.L_x_39:
[----:B------:R-:W-:Y:S05]  /*2b50*/  @P1 BRA `(.L_x_37) ;  /* 0x0000000000041947 */ /* 0x000fea0003800000 */
[----:B------:R-:W-:Y:S01]  /*2b60*/  BPT.TRAP 0x1 ;  /* 0x000000040000795c */ /* 0x000fe20000300000 */
.L_x_37:
[----:B-1----:R-:W-:Y:S01]  /*2b70*/  SHF.L.U32 R16, R89, 0x1f, RZ ;  /* 0x0000001f59107819 */ /* 0x002fe200000006ff */
[----:B------:R-:W-:Y:S01]  /*2b80*/  UIADD3 UR5, UR22, UR5, URZ ;  /* 0x0000000516057290 */ /* 0x000fe2000fffe03f */
[----:B------:R-:W1:Y:S01]  /*2b90*/  LDC R29, c[0x0][0x288] ;  /* 0x0000a200ff1d7b82 */ /* 0x000e620000000800 */
[----:B------:R-:W-:Y:S01]  /*2ba0*/  UISETP.GE.U32.AND UP1, UPT, UR22, 0xe, UPT ;  /* 0x0000000e1600788c */ /* 0x000fe2000bf26070 */
[----:B------:R-:W-:Y:S01]  /*2bb0*/  IMAD.SHL.U32 R22, R20, 0x2, RZ ;  /* 0x0000000214167824 */ /* 0x000fe200078e00ff */
[----:B------:R-:W-:Y:S02]  /*2bc0*/  UISETP.GT.U32.AND UP0, UPT, UR5, 0xd, UPT ;  /* 0x0000000d0500788c */ /* 0x000fe4000bf04070 */
[----:B------:R-:W-:Y:S02]  /*2bd0*/  USHF.R.U32.HI UR6, URZ, 0x1, UR5 ;  /* 0x000000013f067899 */ /* 0x000fe40008011605 */
[----:B------:R-:W-:Y:S01]  /*2be0*/  UISETP.LT.U32.AND UP0, UPT, UR22, 0xe, UP0 ;  /* 0x0000000e1600788c */ /* 0x000fe20008701070 */
[----:B------:R-:W4:Y:S01]  /*2bf0*/  SYNCS.PHASECHK.TRANS64.TRYWAIT P0, [UR11+0x8], R16 ;  /* 0x00000810ff0075a7 */ /* 0x000f22000800014b */
[----:B------:R-:W-:Y:S01]  /*2c00*/  UIMAD.WIDE.U32 UR6, UR6, -0x6db6db6d, URZ ;  /* 0x92492493060678a5 */ /* 0x000fe2000f8e003f */
[----:B------:R-:W-:Y:S01]  /*2c10*/  SHF.R.S32.HI R23, RZ, 0x1f, R22 ;  /* 0x0000001fff177819 */ /* 0x000fe20000011416 */
[----:B------:R-:W-:-:S02]  /*2c20*/  USEL UR8, URZ, 0x1, !UP0 ;  /* 0x000000013f087887 */ /* 0x000fc4000c000000 */
[----:B------:R-:W-:Y:S02]  /*2c30*/  USHF.R.U32.HI UR6, URZ, 0x2, UR7 ;  /* 0x000000023f067899 */ /* 0x000fe40008011607 */
[----:B------:R-:W-:Y:S02]  /*2c40*/  ULOP3.LUT UR4, UR4, UR8, URZ, 0x3c, !UPT ;  /* 0x0000000804047292 */ /* 0x000fe4000f8e3c3f */
[----:B------:R-:W-:Y:S02]  /*2c50*/  UIMAD UR5, UR6, -0xe, UR5 ;  /* 0xfffffff2060578a4 */ /* 0x000fe4000f8e0205 */
[----:B------:R-:W-:Y:S01]  /*2c60*/  @UP1 ULOP3.LUT UR4, UR4, 0x1, UR6, 0x78, !UPT ;  /* 0x0000000104041892 */ /* 0x000fe2000f8e7806 */
[----:B-1--4-:R-:W-:Y:S11]  /*2c70*/  @!P0 BRA `(.L_x_41) ;  /* 0x00000044002c8947 */ /* 0x012ff60003800000 */
.L_x_145:
[----:B------:R-:W-:Y:S01]  /*2c80*/  IMAD.SHL.U32 R31, R4, 0x40, RZ ;  /* 0x00000040041f7824 */ /* 0x000fe200078e00ff */
[----:B------:R-:W-:Y:S01]  /*2c90*/  ULDC UR8, c[0x0][0x284] ;  /* 0x0000a10000087ab9 */ /* 0x000fe20000000800 */
[----:B------:R-:W-:Y:S01]  /*2ca0*/  IMAD.SHL.U32 R4, R6, 0x40, RZ ;  /* 0x0000004006047824 */ /* 0x000fe200078e00ff */
[----:B------:R-:W-:Y:S01]  /*2cb0*/  SHF.R.S32.HI R30, RZ, 0x1f, R5 ;  /* 0x0000001fff1e7819 */ /* 0x000fe20000011405 */
[----:B------:R-:W-:Y:S01]  /*2cc0*/  ULDC.64 UR6, c[0x0][0x5d0] ;  /* 0x0001740000067ab9 */ /* 0x000fe20000000a00 */
[----:B------:R-:W-:Y:S01]  /*2cd0*/  SHF.R.S32.HI R28, RZ, 0x1f, R31 ;  /* 0x0000001fff1c7819 */ /* 0x000fe2000001141f */
[----:B0-----:R-:W-:Y:S01]  /*2ce0*/  IMAD.WIDE.U32 R16, R5, UR6, R22 ;  /* 0x0000000605107c25 */ /* 0x001fe2000f8e0016 */
[----:B------:R-:W-:-:S03]  /*2cf0*/  ISETP.GE.AND P0, PT, R4, UR8, PT ;  /* 0x0000000804007c0c */ /* 0x000fc6000bf06270 */
[----:B------:R-:W-:Y:S01]  /*2d00*/  IMAD R18, R30, UR6, RZ ;  /* 0x000000061e127c24 */ /* 0x000fe2000f8e02ff */
[C---:B------:R-:W-:Y:S02]  /*2d10*/  ISETP.GE.OR P0, PT, R31.reuse, R29, P0 ;  /* 0x0000001d1f00720c */ /* 0x040fe40000706670 */
[----:B------:R-:W-:Y:S01]  /*2d20*/  IADD3 R16, P1, R31, R16, RZ ;  /* 0x000000101f107210 */ /* 0x000fe20007f3e0ff */
[----:B------:R-:W-:-:S05]  /*2d30*/  IMAD R19, R5, UR7, R18 ;  /* 0x0000000705137c24 */ /* 0x000fca000f8e0212 */
[----:B------:R-:W-:-:S05]  /*2d40*/  IADD3.X R17, R28, R17, R19, P1, !PT ;  /* 0x000000111c117210 */ /* 0x000fca0000ffe413 */
[----:B------:R-:W-:Y:S05]  /*2d50*/  @P0 BRA `(.L_x_42) ;  /* 0x0000002400a80947 */ /* 0x000fea0003800000 */
[----:B------:R-:W0:Y:S01]  /*2d60*/  LDC.64 R24, c[0x0][0x5c8] ;  /* 0x00017200ff187b82 */ /* 0x000e220000000a00 */
[----:B------:R-:W-:Y:S01]  /*2d70*/  IMAD.WIDE R26, R6, 0x40, R10 ;  /* 0x00000040061a7825 */ /* 0x000fe200078e020a */
[----:B------:R-:W-:Y:S01]  /*2d80*/  ULDC.64 UR6, c[0x0][0x5c0] ;  /* 0x0001700000067ab9 */ /* 0x000fe20000000a00 */
[----:B------:R-:W-:Y:S02]  /*2d90*/  BSSY B0, `(.L_x_42) ;  /* 0x0000266000007945 */ /* 0x000fe40003800000 */
[-C--:B0-----:R-:W-:Y:S02]  /*2da0*/  IMAD R6, R27, R24.reuse, RZ ;  /* 0x000000181b067224 */ /* 0x081fe400078e02ff */
[----:B------:R-:W-:-:S04]  /*2db0*/  IMAD.WIDE.U32 R16, R26, R24, R16 ;  /* 0x000000181a107225 */ /* 0x000fc800078e0010 */
[----:B------:R-:W-:Y:S01]  /*2dc0*/  IMAD R19, R26, R25, R6 ;  /* 0x000000191a137224 */ /* 0x000fe200078e0206 */
[----:B------:R-:W-:Y:S02]  /*2dd0*/  LEA R18, P0, R24, R16, 0x3 ;  /* 0x0000001018127211 */ /* 0x000fe400078018ff */
[----:B------:R-:W-:Y:S01]  /*2de0*/  IADD3 R16, P1, R16, UR6, RZ ;  /* 0x0000000610107c10 */ /* 0x000fe2000ff3e0ff */
[----:B------:R-:W-:Y:S01]  /*2df0*/  IMAD.IADD R19, R17, 0x1, R19 ;  /* 0x0000000111137824 */ /* 0x000fe200078e0213 */
[----:B------:R-:W-:-:S04]  /*2e00*/  IADD3 R18, P2, R18, UR6, RZ ;  /* 0x0000000612127c10 */ /* 0x000fc8000ff5e0ff */
[----:B------:R-:W-:Y:S01]  /*2e10*/  LEA.HI.X R6, R24, R19, R25, 0x3, P0 ;  /* 0x0000001318067211 */ /* 0x000fe200000f1c19 */
[----:B------:R-:W-:Y:S01]  /*2e20*/  IMAD R24, R20, -0x2, R29 ;  /* 0xfffffffe14187824 */ /* 0x000fe200078e021d */
[----:B---3-5:R-:W-:Y:S02]  /*2e30*/  FSETP.NEU.AND P0, PT, R15, RZ, PT ;  /* 0x000000ff0f00720b */ /* 0x028fe40003f0d000 */
[----:B------:R-:W-:Y:S01]  /*2e40*/  IADD3.X R17, R19, UR7, RZ, P1, !PT ;  /* 0x0000000713117c10 */ /* 0x000fe20008ffe4ff */
[----:B------:R-:W-:Y:S01]  /*2e50*/  IMAD.IADD R24, R24, 0x1, -R31 ;  /* 0x0000000118187824 */ /* 0x000fe200078e0a1f */
[----:B------:R-:W-:Y:S01]  /*2e60*/  IADD3.X R19, R6, UR7, RZ, P2, !PT ;  /* 0x0000000706137c10 */ /* 0x000fe200097fe4ff */
[----:B------:R-:W-:-:S08]  /*2e70*/  IMAD.IADD R6, R21, 0x1, -R4 ;  /* 0x0000000115067824 */ /* 0x000fd000078e0a04 */
[----:B------:R-:W-:Y:S05]  /*2e80*/  @!P0 BRA `(.L_x_43) ;  /* 0x0000001c00188947 */ /* 0x000fea0003800000 */
[----:B------:R-:W-:Y:S01]  /*2e90*/  ULDC.64 UR6, c[0x0][0x5b8] ;  /* 0x00016e0000067ab9 */ /* 0x000fe20000000a00 */
[----:B------:R-:W-:Y:S01]  /*2ea0*/  ULDC.64 UR16, c[0x0][0x5a8] ;  /* 0x00016a0000107ab9 */ /* 0x000fe20000000a00 */
[----:B------:R-:W-:Y:S01]  /*2eb0*/  IMAD.WIDE.U32 R22, R5, UR6, R22 ;  /* 0x0000000605167c25 */ /* 0x000fe2000f8e0016 */
[----:B------:R-:W-:Y:S03]  /*2ec0*/  BSSY B1, `(.L_x_44) ;  /* 0x0000010000017945 */ /* 0x000fe60003800000 */
[----:B------:R-:W-:Y:S01]  /*2ed0*/  IMAD R4, R30, UR6, RZ ;  /* 0x000000061e047c24 */ /* 0x000fe2000f8e02ff */
[----:B------:R-:W-:-:S03]  /*2ee0*/  IADD3 R22, P0, R31, R22, RZ ;  /* 0x000000161f167210 */ /* 0x000fc60007f1e0ff */
[----:B------:R-:W-:Y:S01]  /*2ef0*/  IMAD R5, R5, UR7, R4 ;  /* 0x0000000705057c24 */ /* 0x000fe2000f8e0204 */
[----:B------:R-:W-:Y:S02]  /*2f00*/  ULDC.64 UR6, c[0x0][0x5b0] ;  /* 0x00016c0000067ab9 */ /* 0x000fe40000000a00 */
[----:B------:R-:W-:Y:S02]  /*2f10*/  IMAD R25, R27, UR6, RZ ;  /* 0x000000061b197c24 */ /* 0x000fe4000f8e02ff */
[----:B------:R-:W-:Y:S02]  /*2f20*/  IADD3.X R23, R28, R23, R5, P0, !PT ;  /* 0x000000171c177210 */ /* 0x000fe400007fe405 */
[----:B------:R-:W-:Y:S01]  /*2f30*/  ISETP.GE.AND P0, PT, R24, 0x1, PT ;  /* 0x000000011800780c */ /* 0x000fe20003f06270 */
[C---:B------:R-:W-:Y:S02]  /*2f40*/  IMAD R25, R26.reuse, UR7, R25 ;  /* 0x000000071a197c24 */ /* 0x040fe4000f8e0219 */
[----:B------:R-:W-:Y:S01]  /*2f50*/  IMAD.WIDE.U32 R4, R26, UR6, R22 ;  /* 0x000000061a047c25 */ /* 0x000fe2000f8e0016 */
[----:B------:R-:W-:-:S02]  /*2f60*/  ISETP.LT.OR P3, PT, R6, 0x1, !P0 ;  /* 0x000000010600780c */ /* 0x000fc40004761670 */
[----:B------:R-:W-:-:S04]  /*2f70*/  IADD3 R4, P1, R4, UR16, RZ ;  /* 0x0000001004047c10 */ /* 0x000fc8000ff3e0ff */
[--C-:B------:R-:W-:Y:S02]  /*2f80*/  IADD3.X R5, R5, UR17, R25.reuse, P1, !PT ;  /* 0x0000001105057c10 */ /* 0x100fe40008ffe419 */
[----:B------:R-:W-:-:S05]  /*2f90*/  PRMT R25, RZ, 0x7610, R25 ;  /* 0x00007610ff197816 */ /* 0x000fca0000000019 */
[----:B------:R-:W-:Y:S05]  /*2fa0*/  @P3 BRA `(.L_x_45) ;  /* 0x0000000000043947 */ /* 0x000fea0003800000 */
[----:B------:R0:W5:Y:S02]  /*2fb0*/  LDG.E.U8 R25, desc[UR20][R4.64] ;  /* 0x0000001404197981 */ /* 0x000164000c1e1100 */
.L_x_45:
[----:B------:R-:W-:Y:S05]  /*2fc0*/  BSYNC B1 ;  /* 0x0000000000017941 */ /* 0x000fea0003800000 */
.L_x_44:
[----:B-----5:R-:W-:Y:S01]  /*2fd0*/  LOP3.LUT R25, R25, 0xff, RZ, 0xc0, !PT ;  /* 0x000000ff19197812 */ /* 0x020fe200078ec0ff */
[----:B------:R-:W-:Y:S01]  /*2fe0*/  BSSY B1, `(.L_x_46) ;  /* 0x000000c000017945 */ /* 0x000fe20003800000 */
[----:B------:R-:W-:Y:S02]  /*2ff0*/  ISETP.GE.AND P1, PT, R24, 0x2, PT ;  /* 0x000000021800780c */ /* 0x000fe40003f26270 */
[----:B------:R-:W-:Y:S02]  /*3000*/  F2FP.F16.E4M3.UNPACK_B R25, R25 ;  /* 0x00000019ff19723e */ /* 0x000fe400020006ff */
[----:B------:R-:W-:-:S03]  /*3010*/  ISETP.LT.OR P2, PT, R6, 0x1, !P1 ;  /* 0x000000010600780c */ /* 0x000fc60004f41670 */
[----:B------:R-:W-:Y:S01]  /*3020*/  HADD2.F32 R28, -RZ, R25.H0_H0 ;  /* 0x20000019ff1c7230 */ /* 0x000fe20000004100 */
[----:B------:R-:W-:-:S04]  /*3030*/  PRMT R25, RZ, 0x7610, R25 ;  /* 0x00007610ff197816 */ /* 0x000fc80000000019 */
[----:B------:R-:W-:-:S04]  /*3040*/  FMUL R28, R28, R15 ;  /* 0x0000000f1c1c7220 */ /* 0x000fc80000400000 */
[----:B--2---:R-:W-:-:S05]  /*3050*/  FFMA R28, R87, R14, R28 ;  /* 0x0000000e571c7223 */ /* 0x004fca000000001c */
[----:B------:R-:W-:-:S05]  /*3060*/  F2FP.SATFINITE.E4M3.F32.PACK_AB_MERGE_C R29, RZ, R28, RZ ;  /* 0x0000001cff1d723e */ /* 0x000fca00048070ff */
[----:B------:R1:W-:Y:S01]  /*3070*/  @!P3 STG.E.U8 desc[UR20][R16.64], R29 ;  /* 0x0000001d1000b986 */ /* 0x0003e2000c101114 */
[----:B------:R-:W-:Y:S05]  /*3080*/  @P2 BRA `(.L_x_47) ;  /* 0x0000000000042947 */ /* 0x000fea0003800000 */
[----:B------:R2:W5:Y:S02]  /*3090*/  LDG.E.U8 R25, desc[UR20][R4.64+0x1] ;  /* 0x0000011404197981 */ /* 0x000564000c1e1100 */
.L_x_47:
[----:B------:R-:W-:Y:S05]  /*30a0*/  BSYNC B1 ;  /* 0x0000000000017941 */ /* 0x000fea0003800000 */
.L_x_46:
[----:B-----5:R-:W-:Y:S01]  /*30b0*/  LOP3.LUT R25, R25, 0xff, RZ, 0xc0, !PT ;  /* 0x000000ff19197812 */ /* 0x020fe200078ec0ff */
[----:B------:R-:W-:Y:S01]  /*30c0*/  BSSY B1, `(.L_x_48) ;  /* 0x0000012000017945 */ /* 0x000fe20003800000 */
[----:B-1----:R-:W-:Y:S02]  /*30d0*/  IADD3 R29, P3, R26, 0x8, RZ ;  /* 0x000000081a1d7810 */ /* 0x002fe40007f7e0ff */
[----:B------:R-:W-:Y:S02]  /*30e0*/  F2FP.F16.E4M3.UNPACK_B R25, R25 ;  /* 0x00000019ff19723e */ /* 0x000fe400020006ff */
[----:B------:R-:W-:Y:S01]  /*30f0*/  ISETP.LT.OR P0, PT, R6, 0x9, !P0 ;  /* 0x000000090600780c */ /* 0x000fe20004701670 */
[----:B------:R-:W-:Y:S02]  /*3100*/  IMAD.X R27, RZ, RZ, R27, P3 ;  /* 0x000000ffff1b7224 */ /* 0x000fe400018e061b */
[----:B------:R-:W-:Y:S02]  /*3110*/  HADD2.F32 R26, -RZ, R25.H0_H0 ;  /* 0x20000019ff1a7230 */ /* 0x000fe40000004100 */
[----:B------:R-:W-:-:S04]  /*3120*/  IMAD.WIDE.U32 R22, R29, UR6, R22 ;  /* 0x000000061d167c25 */ /* 0x000fc8000f8e0016 */
[----:B------:R-:W-:Y:S01]  /*3130*/  FMUL R25, R26, R15 ;  /* 0x0000000f1a197220 */ /* 0x000fe20000400000 */
[----:B------:R-:W-:Y:S01]  /*3140*/  IMAD R26, R27, UR6, RZ ;  /* 0x000000061b1a7c24 */ /* 0x000fe2000f8e02ff */
[----:B------:R-:W-:Y:S02]  /*3150*/  IADD3 R22, P3, R22, UR16, RZ ;  /* 0x0000001016167c10 */ /* 0x000fe4000ff7e0ff */
[----:B------:R-:W-:Y:S01]  /*3160*/  FFMA R25, R86, R14, R25 ;  /* 0x0000000e56197223 */ /* 0x000fe20000000019 */
[----:B------:R-:W-:-:S04]  /*3170*/  IMAD R29, R29, UR7, R26 ;  /* 0x000000071d1d7c24 */ /* 0x000fc8000f8e021a */
[----:B------:R-:W-:Y:S02]  /*3180*/  F2FP.SATFINITE.E4M3.F32.PACK_AB_MERGE_C R27, RZ, R25, RZ ;  /* 0x00000019ff1b723e */ /* 0x000fe400048070ff */
[----:B------:R-:W-:Y:S02]  /*3190*/  IADD3.X R23, R23, UR17, R29, P3, !PT ;  /* 0x0000001117177c10 */ /* 0x000fe40009ffe41d */
[----:B------:R-:W-:Y:S01]  /*31a0*/  PRMT R25, RZ, 0x7610, R25 ;  /* 0x00007610ff197816 */ /* 0x000fe20000000019 */
[----:B------:R1:W-:Y:S01]  /*31b0*/  @!P2 STG.E.U8 desc[UR20][R16.64+0x1], R27 ;  /* 0x0000011b1000a986 */ /* 0x0003e2000c101114 */
[----:B------:R-:W-:Y:S05]  /*31c0*/  @P0 BRA `(.L_x_49) ;  /* 0x0000000000040947 */ /* 0x000fea0003800000 */
[----:B------:R3:W5:Y:S02]  /*31d0*/  LDG.E.U8 R25, desc[UR20][R22.64] ;  /* 0x0000001416197981 */ /* 0x000764000c1e1100 */
.L_x_49:
[----:B------:R-:W-:Y:S05]  /*31e0*/  BSYNC B1 ;  /* 0x0000000000017941 */ /* 0x000fea0003800000 */
.L_x_48:
[----:B-----5:R-:W-:Y:S01]  /*31f0*/  LOP3.LUT R25, R25, 0xff, RZ, 0xc0, !PT ;  /* 0x000000ff19197812 */ /* 0x020fe200078ec0ff */
[----:B------:R-:W-:Y:S01]  /*3200*/  BSSY B1, `(.L_x_50) ;  /* 0x000000b000017945 */ /* 0x000fe20003800000 */
[----:B------:R-:W-:Y:S02]  /*3210*/  ISETP.LT.OR P1, PT, R6, 0x9, !P1 ;  /* 0x000000090600780c */ /* 0x000fe40004f21670 */
[----:B------:R-:W-:-:S05]  /*3220*/  F2FP.F16.E4M3.UNPACK_B R25, R25 ;  /* 0x00000019ff19723e */ /* 0x000fca00020006ff */
[----:B------:R-:W-:Y:S01]  /*3230*/  HADD2.F32 R26, -RZ, R25.H0_H0 ;  /* 0x20000019ff1a7230 */ /* 0x000fe20000004100 */
[----:B------:R-:W-:-:S04]  /*3240*/  PRMT R25, RZ, 0x7610, R25 ;  /* 0x00007610ff197816 */ /* 0x000fc80000000019 */
[----:B------:R-:W-:-:S04]  /*3250*/  FMUL R26, R26, R15 ;  /* 0x0000000f1a1a7220 */ /* 0x000fc80000400000 */
[----:B------:R-:W-:-:S05]  /*3260*/  FFMA R26, R85, R14, R26 ;  /* 0x0000000e551a7223 */ /* 0x000fca000000001a */
[----:B-1----:R-:W-:-:S05]  /*3270*/  F2FP.SATFINITE.E4M3.F32.PACK_AB_MERGE_C R27, RZ, R26, RZ ;  /* 0x0000001aff1b723e */ /* 0x002fca00048070ff */
[----:B------:R1:W-:Y:S01]  /*3280*/  @!P0 STG.E.U8 desc[UR20][R18.64], R27 ;  /* 0x0000001b12008986 */ /* 0x0003e2000c101114 */
[----:B------:R-:W-:Y:S05]  /*3290*/  @P1 BRA `(.L_x_51) ;  /* 0x0000000000041947 */ /* 0x000fea0003800000 */
[----:B------:R4:W5:Y:S02]  /*32a0*/  LDG.E.U8 R25, desc[UR20][R22.64+0x1] ;  /* 0x0000011416197981 */ /* 0x000964000c1e1100 */
.L_x_51:
[----:B------:R-:W-:Y:S05]  /*32b0*/  BSYNC B1 ;  /* 0x0000000000017941 */ /* 0x000fea0003800000 */
.L_x_50:
[----:B-----5:R-:W-:Y:S01]  /*32c0*/  LOP3.LUT R25, R25, 0xff, RZ, 0xc0, !PT ;  /* 0x000000ff19197812 */ /* 0x020fe200078ec0ff */
[----:B------:R-:W-:Y:S01]  /*32d0*/  BSSY B1, `(.L_x_52) ;  /* 0x000000c000017945 */ /* 0x000fe20003800000 */
[----:B------:R-:W-:Y:S02]  /*32e0*/  ISETP.GE.AND P0, PT, R24, 0x9, PT ;  /* 0x000000091800780c */ /* 0x000fe40003f06270 */
[----:B------:R-:W-:Y:S02]  /*32f0*/  F2FP.F16.E4M3.UNPACK_B R25, R25 ;  /* 0x00000019ff19723e */ /* 0x000fe400020006ff */
[----:B------:R-:W-:-:S03]  /*3300*/  ISETP.LT.OR P2, PT, R6, 0x1, !P0 ;  /* 0x000000010600780c */ /* 0x000fc60004741670 */
[----:B------:R-:W-:-:S05]  /*3310*/  HADD2.F32 R26, -RZ, R25.H0_H0 ;  /* 0x20000019ff1a7230 */ /* 0x000fca0000004100 */
[----:B------:R-:W-:-:S04]  /*3320*/  FMUL R25, R26, R15 ;  /* 0x0000000f1a197220 */ /* 0x000fc80000400000 */
[----:B------:R-:W-:-:S05]  /*3330*/  FFMA R25, R84, R14, R25 ;  /* 0x0000000e54197223 */ /* 0x000fca0000000019 */
[----:B-1----:R-:W-:Y:S02]  /*3340*/  F2FP.SATFINITE.E4M3.F32.PACK_AB_MERGE_C R27, RZ, R25, RZ ;  /* 0x00000019ff1b723e */ /* 0x002fe400048070ff */
[----:B------:R-:W-:-:S03]  /*3350*/  PRMT R25, RZ, 0x7610, R25 ;  /* 0x00007610ff197816 */ /* 0x000fc60000000019 */
[----:B------:R1:W-:Y:S01]  /*3360*/  @!P1 STG.E.U8 desc[UR20][R18.64+0x1], R27 ;  /* 0x0000011b12009986 */ /* 0x0003e2000c101114 */
[----:B------:R-:W-:Y:S05]  /*3370*/  @P2 BRA `(.L_x_53) ;  /* 0x0000000000042947 */ /* 0x000fea0003800000 */
[----:B------:R0:W5:Y:S02]  /*3380*/  LDG.E.U8 R25, desc[UR20][R4.64+0x8] ;  /* 0x0000081404197981 */ /* 0x000164000c1e1100 */
.L_x_53:
[----:B------:R-:W-:Y:S05]  /*3390*/  BSYNC B1 ;  /* 0x0000000000017941 */ /* 0x000fea0003800000 */
.L_x_52:
        /* <DEDUP_REMOVED lines=13> */
.L_x_55:
[----:B------:R-:W-:Y:S05]  /*3470*/  BSYNC B1 ;  /* 0x0000000000017941 */ /* 0x000fea0003800000 */
.L_x_54:
[----:B-----5:R-:W-:Y:S01]  /*3480*/  LOP3.LUT R25, R25, 0xff, RZ, 0xc0, !PT ;  /* 0x000000ff19197812 */ /* 0x020fe200078ec0ff */
[----:B------:R-:W-:Y:S01]  /*3490*/  BSSY B1, `(.L_x_56) ;  /* 0x000000b000017945 */ /* 0x000fe20003800000 */
[----:B------:R-:W-:Y:S02]  /*34a0*/  ISETP.LT.OR P0, PT, R6, 0x9, !P0 ;  /* 0x000000090600780c */ /* 0x000fe40004701670 */
[----:B------:R-:W-:-:S05]  /*34b0*/  F2FP.F16.E4M3.UNPACK_B R25, R25 ;  /* 0x00000019ff19723e */ /* 0x000fca00020006ff */
        /* <DEDUP_REMOVED lines=8> */
.L_x_57:
[----:B------:R-:W-:Y:S05]  /*3540*/  BSYNC B1 ;  /* 0x0000000000017941 */ /* 0x000fea0003800000 */
.L_x_56:
        /* <DEDUP_REMOVED lines=12> */
.L_x_59:
[----:B------:R-:W-:Y:S05]  /*3610*/  BSYNC B1 ;  /* 0x0000000000017941 */ /* 0x000fea0003800000 */
.L_x_58:
        /* <DEDUP_REMOVED lines=13> */
.L_x_61:
[----:B------:R-:W-:Y:S05]  /*36f0*/  BSYNC B1 ;  /* 0x0000000000017941 */ /* 0x000fea0003800000 */
.L_x_60:
        /* <DEDUP_REMOVED lines=13> */
.L_x_63:
[----:B------:R-:W-:Y:S05]  /*37d0*/  BSYNC B1 ;  /* 0x0000000000017941 */ /* 0x000fea0003800000 */
.L_x_62:
        /* <DEDUP_REMOVED lines=12> */
.L_x_65:
[----:B------:R-:W-:Y:S05]  /*38a0*/  BSYNC B1 ;  /* 0x0000000000017941 */ /* 0x000fea0003800000 */
.L_x_64:
        /* <DEDUP_REMOVED lines=12> */
.L_x_67:
[----:B------:R-:W-:Y:S05]  /*3970*/  BSYNC B1 ;  /* 0x0000000000017941 */ /* 0x000fea0003800000 */
.L_x_66:
        /* <DEDUP_REMOVED lines=13> */
.L_x_69:
[----:B------:R-:W-:Y:S05]  /*3a50*/  BSYNC B1 ;  /* 0x0000000000017941 */ /* 0x000fea0003800000 */
.L_x_68:
        /* <DEDUP_REMOVED lines=13> */
.L_x_71:
[----:B------:R-:W-:Y:S05]  /*3b30*/  BSYNC B1 ;  /* 0x0000000000017941 */ /* 0x000fea0003800000 */
.L_x_70:
        /* <DEDUP_REMOVED lines=12> */
.L_x_73:
[----:B------:R-:W-:Y:S05]  /*3c00*/  BSYNC B1 ;  /* 0x0000000000017941 */ /* 0x000fea0003800000 */
.L_x_72:
        /* <DEDUP_REMOVED lines=12> */
.L_x_75:
[----:B------:R-:W-:Y:S05]  /*3cd0*/  BSYNC B1 ;  /* 0x0000000000017941 */ /* 0x000fea0003800000 */
.L_x_74:
        /* <DEDUP_REMOVED lines=13> */
.L_x_77:
[----:B------:R-:W-:Y:S05]  /*3db0*/  BSYNC B1 ;  /* 0x0000000000017941 */ /* 0x000fea0003800000 */
.L_x_76:
        /* <DEDUP_REMOVED lines=13> */
.L_x_79:
[----:B------:R-:W-:Y:S05]  /*3e90*/  BSYNC B1 ;  /* 0x0000000000017941 */ /* 0x000fea0003800000 */
.L_x_78:
        /* <DEDUP_REMOVED lines=12> */
.L_x_81:
[----:B------:R-:W-:Y:S05]  /*3f60*/  BSYNC B1 ;  /* 0x0000000000017941 */ /* 0x000fea0003800000 */
.L_x_80:
        /* <DEDUP_REMOVED lines=12> */
.L_x_83:
[----:B------:R-:W-:Y:S05]  /*4030*/  BSYNC B1 ;  /* 0x0000000000017941 */ /* 0x000fea0003800000 */
.L_x_82:
        /* <DEDUP_REMOVED lines=13> */
.L_x_85:
[----:B------:R-:W-:Y:S05]  /*4110*/  BSYNC B1 ;  /* 0x0000000000017941 */ /* 0x000fea0003800000 */
.L_x_84:
        /* <DEDUP_REMOVED lines=13> */
.L_x_87:
[----:B------:R-:W-:Y:S05]  /*41f0*/  BSYNC B1 ;  /* 0x0000000000017941 */ /* 0x000fea0003800000 */
.L_x_86:
        /* <DEDUP_REMOVED lines=12> */
.L_x_89:
[----:B------:R-:W-:Y:S05]  /*42c0*/  BSYNC B1 ;  /* 0x0000000000017941 */ /* 0x000fea0003800000 */
.L_x_88:
        /* <DEDUP_REMOVED lines=12> */
.L_x_91:
[----:B------:R-:W-:Y:S05]  /*4390*/  BSYNC B1 ;  /* 0x0000000000017941 */ /* 0x000fea0003800000 */
.L_x_90:
        /* <DEDUP_REMOVED lines=13> */
.L_x_93:
[----:B------:R-:W-:Y:S05]  /*4470*/  BSYNC B1 ;  /* 0x0000000000017941 */ /* 0x000fea0003800000 */
.L_x_92:
        /* <DEDUP_REMOVED lines=13> */
.L_x_95:
[----:B------:R-:W-:Y:S05]  /*4550*/  BSYNC B1 ;  /* 0x0000000000017941 */ /* 0x000fea0003800000 */
.L_x_94:
        /* <DEDUP_REMOVED lines=12> */
.L_x_97:
[----:B------:R-:W-:Y:S05]  /*4620*/  BSYNC B1 ;  /* 0x0000000000017941 */ /* 0x000fea0003800000 */
.L_x_96:
        /* <DEDUP_REMOVED lines=12> */
.L_x_99:
[----:B------:R-:W-:Y:S05]  /*46f0*/  BSYNC B1 ;  /* 0x0000000000017941 */ /* 0x000fea0003800000 */
.L_x_98:
        /* <DEDUP_REMOVED lines=13> */
.L_x_101:
[----:B------:R-:W-:Y:S05]  /*47d0*/  BSYNC B1 ;  /* 0x0000000000017941 */ /* 0x000fea0003800000 */
.L_x_100:
[----:B-----5:R-:W-:Y:S01]  /*47e0*/  LOP3.LUT R25, R25, 0xff, RZ, 0xc0, !PT ;  /* 0x000000ff19197812 */ /* 0x020fe200078ec0ff */
[----:B------:R-:W-:Y:S01]  /*47f0*/  BSSY B1, `(.L_x_102) ;  /* 0x000000c000017945 */ /* 0x000fe20003800000 */
[----:B------:R-:W-:Y:S02]  /*4800*/  ISETP.GE.AND P1, PT, R24, 0x3a, PT ;  /* 0x0000003a1800780c */ /* 0x000fe40003f26270 */
[----:B------:R-:W-:Y:S02]  /*4810*/  F2FP.F16.E4M3.UNPACK_B R25, R25 ;  /* 0x00000019ff19723e */ /* 0x000fe400020006ff */
[----:B------:R-:W-:Y:S02]  /*4820*/  ISETP.LT.OR P3, PT, R6, 0x1, !P1 ;  /* 0x000000010600780c */ /* 0x000fe40004f61670 */
[----:B------:R-:W-:Y:S01]  /*4830*/  PRMT R24, RZ, 0x7610, R24 ;  /* 0x00007610ff187816 */ /* 0x000fe20000000018 */
[----:B------:R-:W-:-:S05]  /*4840*/  HADD2.F32 R26, -RZ, R25.H0_H0 ;  /* 0x20000019ff1a7230 */ /* 0x000fca0000004100 */
[----:B------:R-:W-:-:S04]  /*4850*/  FMUL R26, R26, R15 ;  /* 0x0000000f1a1a7220 */ /* 0x000fc80000400000 */
[----:B------:R-:W-:-:S05]  /*4860*/  FFMA R26, R59, R14, R26 ;  /* 0x0000000e3b1a7223 */ /* 0x000fca000000001a */
[----:B------:R-:W-:-:S05]  /*4870*/  F2FP.SATFINITE.E4M3.F32.PACK_AB_MERGE_C R25, RZ, R26, RZ ;  /* 0x0000001aff19723e */ /* 0x000fca00048070ff */
[----:B------:R0:W-:Y:S01]  /*4880*/  @!P2 STG.E.U8 desc[UR20][R16.64+0x38], R25 ;  /* 0x000038191000a986 */ /* 0x0001e2000c101114 */
[----:B------:R-:W-:Y:S05]  /*4890*/  @P3 BRA `(.L_x_103) ;  /* 0x0000000000043947 */ /* 0x000fea0003800000 */
[----:B------:R0:W5:Y:S02]  /*48a0*/  LDG.E.U8 R24, desc[UR20][R4.64+0x39] ;  /* 0x0000391404187981 */ /* 0x000164000c1e1100 */
.L_x_103:
[----:B------:R-:W-:Y:S05]  /*48b0*/  BSYNC B1 ;  /* 0x0000000000017941 */ /* 0x000fea0003800000 */
.L_x_102:
[----:B-----5:R-:W-:Y:S01]  /*48c0*/  LOP3.LUT R24, R24, 0xff, RZ, 0xc0, !PT ;  /* 0x000000ff18187812 */ /* 0x020fe200078ec0ff */
[----:B------:R-:W-:Y:S01]  /*48d0*/  BSSY B1, `(.L_x_104) ;  /* 0x000000b000017945 */ /* 0x000fe20003800000 */
[----:B------:R-:W-:Y:S02]  /*48e0*/  ISETP.LT.OR P0, PT, R6, 0x9, !P0 ;  /* 0x000000090600780c */ /* 0x000fe40004701670 */
[----:B------:R-:W-:Y:S02]  /*48f0*/  F2FP.F16.E4M3.UNPACK_B R24, R24 ;  /* 0x00000018ff18723e */ /* 0x000fe400020006ff */
[----:B0-2---:R-:W-:-:S03]  /*4900*/  PRMT R4, RZ, 0x7610, R4 ;  /* 0x00007610ff047816 */ /* 0x005fc60000000004 */
[----:B------:R-:W-:-:S05]  /*4910*/  HADD2.F32 R24, -RZ, R24.H0_H0 ;  /* 0x20000018ff187230 */ /* 0x000fca0000004100 */
[----:B------:R-:W-:-:S04]  /*4920*/  FMUL R5, R24, R15 ;  /* 0x0000000f18057220 */ /* 0x000fc80000400000 */
[----:B------:R-:W-:-:S05]  /*4930*/  FFMA R5, R58, R14, R5 ;  /* 0x0000000e3a057223 */ /* 0x000fca0000000005 */
[----:B------:R-:W-:-:S05]  /*4940*/  F2FP.SATFINITE.E4M3.F32.PACK_AB_MERGE_C R5, RZ, R5, RZ ;  /* 0x00000005ff05723e */ /* 0x000fca00048070ff */
[----:B------:R0:W-:Y:S01]  /*4950*/  @!P3 STG.E.U8 desc[UR20][R16.64+0x39], R5 ;  /* 0x000039051000b986 */ /* 0x0001e2000c101114 */
[----:B------:R-:W-:Y:S05]  /*4960*/  @P0 BRA `(.L_x_105) ;  /* 0x0000000000040947 */ /* 0x000fea0003800000 */
[----:B------:R2:W5:Y:S02]  /*4970*/  LDG.E.U8 R4, desc[UR20][R22.64+0x38] ;  /* 0x0000381416047981 */ /* 0x000564000c1e1100 */
.L_x_105:
[----:B------:R-:W-:Y:S05]  /*4980*/  BSYNC B1 ;  /* 0x0000000000017941 */ /* 0x000fea0003800000 */
.L_x_104:
[----:B-----5:R-:W-:Y:S01]  /*4990*/  LOP3.LUT R4, R4, 0xff, RZ, 0xc0, !PT ;  /* 0x000000ff04047812 */ /* 0x020fe200078ec0ff */
[----:B------:R-:W-:Y:S01]  /*49a0*/  BSSY B1, `(.L_x_106) ;  /* 0x000000b000017945 */ /* 0x000fe20003800000 */
[----:B------:R-:W-:Y:S02]  /*49b0*/  ISETP.LT.OR P1, PT, R6, 0x9, !P1 ;  /* 0x000000090600780c */ /* 0x000fe40004f21670 */
[----:B------:R-:W-:-:S05]  /*49c0*/  F2FP.F16.E4M3.UNPACK_B R4, R4 ;  /* 0x00000004ff04723e */ /* 0x000fca00020006ff */
[----:B------:R-:W-:-:S05]  /*49d0*/  HADD2.F32 R4, -RZ, R4.H0_H0 ;  /* 0x20000004ff047230 */ /* 0x000fca0000004100 */
[----:B------:R-:W-:-:S04]  /*49e0*/  FMUL R4, R4, R15 ;  /* 0x0000000f04047220 */ /* 0x000fc80000400000 */
[----:B------:R-:W-:-:S05]  /*49f0*/  FFMA R4, R57, R14, R4 ;  /* 0x0000000e39047223 */ /* 0x000fca0000000004 */
[----:B0-----:R-:W-:Y:S02]  /*4a00*/  F2FP.SATFINITE.E4M3.F32.PACK_AB_MERGE_C R5, RZ, R4, RZ ;  /* 0x00000004ff05723e */ /* 0x001fe400048070ff */
[----:B------:R-:W-:-:S03]  /*4a10*/  PRMT R4, RZ, 0x7610, R4 ;  /* 0x00007610ff047816 */ /* 0x000fc60000000004 */
[----:B------:R0:W-:Y:S01]  /*4a20*/  @!P0 STG.E.U8 desc[UR20][R18.64+0x38], R5 ;  /* 0x0000380512008986 */ /* 0x0001e2000c101114 */
[----:B------:R-:W-:Y:S05]  /*4a30*/  @P1 BRA `(.L_x_107) ;  /* 0x0000000000041947 */ /* 0x000fea0003800000 */
[----:B------:R0:W5:Y:S02]  /*4a40*/  LDG.E.U8 R4, desc[UR20][R22.64+0x39] ;  /* 0x0000391416047981 */ /* 0x000164000c1e1100 */
.L_x_107:
[----:B------:R-:W-:Y:S05]  /*4a50*/  BSYNC B1 ;  /* 0x0000000000017941 */ /* 0x000fea0003800000 */
.L_x_106:
[----:B------:R-:W-:Y:S05]  /*4a60*/  @P1 BRA `(.L_x_108) ;  /* 0x0000000800601947 */ /* 0x000fea0003800000 */
[----:B-----5:R-:W-:-:S04]  /*4a70*/  LOP3.LUT R4, R4, 0xff, RZ, 0xc0, !PT ;  /* 0x000000ff04047812 */ /* 0x020fc800078ec0ff */
[----:B------:R-:W-:-:S05]  /*4a80*/  F2FP.F16.E4M3.UNPACK_B R4, R4 ;  /* 0x00000004ff04723e */ /* 0x000fca00020006ff */
[----:B------:R-:W-:-:S05]  /*4a90*/  HADD2.F32 R4, -RZ, R4.H0_H0 ;  /* 0x20000004ff047230 */ /* 0x000fca0000004100 */
[----:B0-----:R-:W-:-:S04]  /*4aa0*/  FMUL R5, R4, R15 ;  /* 0x0000000f04057220 */ /* 0x001fc80000400000 */
[----:B------:R-:W-:-:S05]  /*4ab0*/  FFMA R5, R56, R14, R5 ;  /* 0x0000000e38057223 */ /* 0x000fca0000000005 */
[----:B------:R-:W-:-:S05]  /*4ac0*/  F2FP.SATFINITE.E4M3.F32.PACK_AB_MERGE_C R5, RZ, R5, RZ ;  /* 0x00000005ff05723e */ /* 0x000fca00048070ff */
[----:B------:R0:W-:Y:S01]  /*4ad0*/  STG.E.U8 desc[UR20][R18.64+0x39], R5 ;  /* 0x0000390512007986 */ /* 0x0001e2000c101114 */
[----:B------:R-:W-:Y:S05]  /*4ae0*/  BRA `(.L_x_108) ;  /* 0x0000000800407947 */ /* 0x000fea0003800000 */
.L_x_43:
[C---:B------:R-:W-:Y:S01]  /*4af0*/  ISETP.GE.AND P3, PT, R24.reuse, 0x1, PT ;  /* 0x000000011800780c */ /* 0x040fe20003f66270 */
[-C--:B--2---:R-:W-:Y:S01]  /*4b00*/  FMUL R87, R87, R14.reuse ;  /* 0x0000000e57577220 */ /* 0x084fe20000400000 */
[----:B------:R-:W-:Y:S01]  /*4b10*/  ISETP.GE.AND P0, PT, R24, 0x2, PT ;  /* 0x000000021800780c */ /* 0x000fe20003f06270 */
[-C--:B------:R-:W-:Y:S01]  /*4b20*/  FMUL R86, R86, R14.reuse ;  /* 0x0000000e56567220 */ /* 0x080fe20000400000 */
[C---:B------:R-:W-:Y:S01]  /*4b30*/  ISETP.LT.OR P1, PT, R6.reuse, 0x1, !P3 ;  /* 0x000000010600780c */ /* 0x040fe20005f21670 */
[-C--:B------:R-:W-:Y:S01]  /*4b40*/  FMUL R85, R85, R14.reuse ;  /* 0x0000000e55557220 */ /* 0x080fe20000400000 */
[----:B------:R-:W-:Y:S01]  /*4b50*/  ISETP.LT.OR P2, PT, R6, 0x1, !P0 ;  /* 0x000000010600780c */ /* 0x000fe20004741670 */
[-C--:B------:R-:W-:Y:S01]  /*4b60*/  FMUL R84, R84, R14.reuse ;  /* 0x0000000e54547220 */ /* 0x080fe20000400000 */
[----:B------:R-:W-:Y:S01]  /*4b70*/  ISETP.LT.OR P3, PT, R6, 0x9, !P3 ;  /* 0x000000090600780c */ /* 0x000fe20005f61670 */
[-C--:B------:R-:W-:Y:S01]  /*4b80*/  FMUL R83, R83, R14.reuse ;  /* 0x0000000e53537220 */ /* 0x080fe20000400000 */
[----:B------:R-:W-:Y:S01]  /*4b90*/  F2FP.SATFINITE.E4M3.F32.PACK_AB_MERGE_C R87, RZ, R87, RZ ;  /* 0x00000057ff57723e */ /* 0x000fe200048070ff */
[----:B------:R-:W-:Y:S01]  /*4ba0*/  FMUL R82, R82, R14 ;  /* 0x0000000e52527220 */ /* 0x000fe20000400000 */
[----:B------:R-:W-:Y:S01]  /*4bb0*/  F2FP.SATFINITE.E4M3.F32.PACK_AB_MERGE_C R5, RZ, R86, RZ ;  /* 0x00000056ff05723e */ /* 0x000fe200048070ff */
[-C--:B------:R-:W-:Y:S01]  /*4bc0*/  FMUL R81, R81, R14.reuse ;  /* 0x0000000e51517220 */ /* 0x080fe20000400000 */
[----:B------:R-:W-:Y:S01]  /*4bd0*/  F2FP.SATFINITE.E4M3.F32.PACK_AB_MERGE_C R85, RZ, R85, RZ ;  /* 0x00000055ff55723e */ /* 0x000fe200048070ff */
[-C--:B------:R-:W-:Y:S01]  /*4be0*/  FMUL R80, R80, R14.reuse ;  /* 0x0000000e50507220 */ /* 0x080fe20000400000 */
[----:B------:R-:W-:Y:S01]  /*4bf0*/  ISETP.LT.OR P0, PT, R6, 0x9, !P0 ;  /* 0x000000090600780c */ /* 0x000fe20004701670 */
[----:B------:R-:W-:Y:S01]  /*4c00*/  @!P1 STG.E.U8 desc[UR20][R16.64], R87 ;  /* 0x0000005710009986 */ /* 0x000fe2000c101114 */
[C---:B------:R-:W-:Y:S01]  /*4c10*/  ISETP.GE.AND P1, PT, R24.reuse, 0x9, PT ;  /* 0x000000091800780c */ /* 0x040fe20003f26270 */
[-C--:B------:R-:W-:Y:S01]  /*4c20*/  FMUL R79, R79, R14.reuse ;  /* 0x0000000e4f4f7220 */ /* 0x080fe20000400000 */
[----:B------:R-:W-:Y:S01]  /*4c30*/  F2FP.SATFINITE.E4M3.F32.PACK_AB_MERGE_C R83, RZ, R83, RZ ;  /* 0x00000053ff53723e */ /* 0x000fe200048070ff */
[----:B------:R0:W-:Y:S01]  /*4c40*/  @!P2 STG.E.U8 desc[UR20][R16.64+0x1], R5 ;  /* 0x000001051000a986 */ /* 0x0001e2000c101114 */
[----:B------:R-:W-:Y:S01]  /*4c50*/  ISETP.GE.AND P2, PT, R24, 0xa, PT ;  /* 0x0000000a1800780c */ /* 0x000fe20003f46270 */
[----:B------:R-:W-:Y:S01]  /*4c60*/  FMUL R78, R78, R14 ;  /* 0x0000000e4e4e7220 */ /* 0x000fe20000400000 */
[----:B------:R-:W-:Y:S01]  /*4c70*/  F2FP.SATFINITE.E4M3.F32.PACK_AB_MERGE_C R23, RZ, R82, RZ ;  /* 0x00000052ff17723e */ /* 0x000fe200048070ff */
[----:B------:R-:W-:Y:S01]  /*4c80*/  @!P3 STG.E.U8 desc[UR20][R18.64], R85 ;  /* 0x000000551200b986 */ /* 0x000fe2000c101114 */
[----:B------:R-:W-:Y:S01]  /*4c90*/  ISETP.LT.OR P3, PT, R6, 0x1, !P1 ;  /* 0x000000010600780c */ /* 0x000fe20004f61670 */
[-C--:B------:R-:W-:Y:S01]  /*4ca0*/  FMUL R76, R76, R14.reuse ;  /* 0x0000000e4c4c7220 */ /* 0x080fe20000400000 */
[C---:B------:R-:W-:Y:S01]  /*4cb0*/  ISETP.LT.OR P5, PT, R6.reuse, 0x1, !P2 ;  /* 0x000000010600780c */ /* 0x040fe200057a1670 */
[-C--:B------:R-:W-:Y:S01]  /*4cc0*/  FMUL R77, R77, R14.reuse ;  /* 0x0000000e4d4d7220 */ /* 0x080fe20000400000 */
[----:B------:R-:W-:Y:S01]  /*4cd0*/  ISETP.LT.OR P1, PT, R6, 0x9, !P1 ;  /* 0x000000090600780c */ /* 0x000fe20004f21670 */
[-C--:B------:R-:W-:Y:S01]  /*4ce0*/  FMUL R75, R75, R14.reuse ;  /* 0x0000000e4b4b7220 */ /* 0x080fe20000400000 */
[----:B------:R-:W-:Y:S01]  /*4cf0*/  F2FP.SATFINITE.E4M3.F32.PACK_AB_MERGE_C R81, RZ, R81, RZ ;  /* 0x00000051ff51723e */ /* 0x000fe200048070ff */
[----:B------:R-:W-:Y:S01]  /*4d00*/  FMUL R74, R74, R14 ;  /* 0x0000000e4a4a7220 */ /* 0x000fe20000400000 */
[----:B0-----:R-:W-:Y:S01]  /*4d10*/  F2FP.SATFINITE.E4M3.F32.PACK_AB_MERGE_C R5, RZ, R84, RZ ;  /* 0x00000054ff05723e */ /* 0x001fe200048070ff */
[-C--:B------:R-:W-:Y:S01]  /*4d20*/  FMUL R72, R72, R14.reuse ;  /* 0x0000000e48487220 */ /* 0x080fe20000400000 */
[----:B------:R-:W-:Y:S01]  /*4d30*/  ISETP.LT.OR P2, PT, R6, 0x9, !P2 ;  /* 0x000000090600780c */ /* 0x000fe20005741670 */
[----:B------:R-:W-:Y:S01]  /*4d40*/  FMUL R73, R73, R14 ;  /* 0x0000000e49497220 */ /* 0x000fe20000400000 */
[----:B------:R-:W-:Y:S01]  /*4d50*/  F2FP.SATFINITE.E4M3.F32.PACK_AB_MERGE_C R25, RZ, R80, RZ ;  /* 0x00000050ff19723e */ /* 0x000fe200048070ff */
[----:B------:R0:W-:Y:S01]  /*4d60*/  @!P0 STG.E.U8 desc[UR20][R18.64+0x1], R5 ;  /* 0x0000010512008986 */ /* 0x0001e2000c101114 */
[C---:B------:R-:W-:Y:S01]  /*4d70*/  ISETP.GE.AND P0, PT, R24.reuse, 0x11, PT ;  /* 0x000000111800780c */ /* 0x040fe20003f06270 */
[-C--:B------:R-:W-:Y:S01]  /*4d80*/  FMUL R71, R71, R14.reuse ;  /* 0x0000000e47477220 */ /* 0x080fe20000400000 */
[----:B------:R-:W-:Y:S01]  /*4d90*/  F2FP.SATFINITE.E4M3.F32.PACK_AB_MERGE_C R79, RZ, R79, RZ ;  /* 0x0000004fff4f723e */ /* 0x000fe200048070ff */
[----:B------:R-:W-:Y:S01]  /*4da0*/  @!P3 STG.E.U8 desc[UR20][R16.64+0x8], R83 ;  /* 0x000008531000b986 */ /* 0x000fe2000c101114 */
[----:B------:R-:W-:Y:S01]  /*4db0*/  ISETP.GE.AND P3, PT, R24, 0x12, PT ;  /* 0x000000121800780c */ /* 0x000fe20003f66270 */
[-C--:B------:R-:W-:Y:S01]  /*4dc0*/  FMUL R70, R70, R14.reuse ;  /* 0x0000000e46467220 */ /* 0x080fe20000400000 */
[----:B------:R-:W-:Y:S01]  /*4dd0*/  F2FP.SATFINITE.E4M3.F32.PACK_AB_MERGE_C R77, RZ, R77, RZ ;  /* 0x0000004dff4d723e */ /* 0x000fe200048070ff */
[----:B------:R1:W-:Y:S01]  /*4de0*/  @!P5 STG.E.U8 desc[UR20][R16.64+0x9], R23 ;  /* 0x000009171000d986 */ /* 0x0003e2000c101114 */
[C---:B------:R-:W-:Y:S01]  /*4df0*/  ISETP.LT.OR P5, PT, R6.reuse, 0x1, !P3 ;  /* 0x000000010600780c */ /* 0x040fe20005fa1670 */
[-C--:B------:R-:W-:Y:S01]  /*4e00*/  FMUL R69, R69, R14.reuse ;  /* 0x0000000e45457220 */ /* 0x080fe20000400000 */
[C---:B------:R-:W-:Y:S01]  /*4e10*/  ISETP.LT.OR P3, PT, R6.reuse, 0x9, !P3 ;  /* 0x000000090600780c */ /* 0x040fe20005f61670 */
[----:B------:R-:W-:Y:S01]  /*4e20*/  @!P1 STG.E.U8 desc[UR20][R18.64+0x8], R81 ;  /* 0x0000085112009986 */ /* 0x000fe2000c101114 */
[----:B------:R-:W-:Y:S01]  /*4e30*/  ISETP.LT.OR P1, PT, R6, 0x1, !P0 ;  /* 0x000000010600780c */ /* 0x000fe20004721670 */
[----:B------:R-:W-:Y:S01]  /*4e40*/  FMUL R68, R68, R14 ;  /* 0x0000000e44447220 */ /* 0x000fe20000400000 */
[----:B0-----:R-:W-:Y:S01]  /*4e50*/  F2FP.SATFINITE.E4M3.F32.PACK_AB_MERGE_C R5, RZ, R78, RZ ;  /* 0x0000004eff05723e */ /* 0x001fe200048070ff */
[----:B------:R-:W-:Y:S01]  /*4e60*/  @!P2 STG.E.U8 desc[UR20][R18.64+0x9], R25 ;  /* 0x000009191200a986 */ /* 0x000fe2000c101114 */
[----:B------:R-:W-:Y:S01]  /*4e70*/  ISETP.GE.AND P2, PT, R24, 0x19, PT ;  /* 0x000000191800780c */ /* 0x000fe20003f46270 */
[-C--:B------:R-:W-:Y:S01]  /*4e80*/  FMUL R67, R67, R14.reuse ;  /* 0x0000000e43437220 */ /* 0x080fe20000400000 */
[----:B------:R-:W-:Y:S01]  /*4e90*/  ISETP.LT.OR P0, PT, R6, 0x9, !P0 ;  /* 0x000000090600780c */ /* 0x000fe20004701670 */
[----:B------:R-:W-:Y:S01]  /*4ea0*/  FMUL R66, R66, R14 ;  /* 0x0000000e42427220 */ /* 0x000fe20000400000 */
[----:B------:R-:W-:Y:S01]  /*4eb0*/  ISETP.LT.OR P6, PT, R6, 0x1, !P2 ;  /* 0x000000010600780c */ /* 0x000fe200057c1670 */
[----:B------:R0:W-:Y:S01]  /*4ec0*/  @!P5 STG.E.U8 desc[UR20][R16.64+0x11], R5 ;  /* 0x000011051000d986 */ /* 0x0001e2000c101114 */
[----:B-1----:R-:W-:Y:S01]  /*4ed0*/  F2FP.SATFINITE.E4M3.F32.PACK_AB_MERGE_C R23, RZ, R76, RZ ;  /* 0x0000004cff17723e */ /* 0x002fe200048070ff */
[-C--:B------:R-:W-:Y:S01]  /*4ee0*/  FMUL R64, R64, R14.reuse ;  /* 0x0000000e40407220 */ /* 0x080fe20000400000 */
[----:B------:R-:W-:Y:S01]  /*4ef0*/  F2FP.SATFINITE.E4M3.F32.PACK_AB_MERGE_C R75, RZ, R75, RZ ;  /* 0x0000004bff4b723e */ /* 0x000fe200048070ff */
[----:B------:R-:W-:Y:S01]  /*4f00*/  @!P1 STG.E.U8 desc[UR20][R16.64+0x10], R79 ;  /* 0x0000104f10009986 */ /* 0x000fe2000c101114 */
[----:B------:R-:W-:Y:S01]  /*4f10*/  ISETP.GE.AND P1, PT, R24, 0x1a, PT ;  /* 0x0000001a1800780c */ /* 0x000fe20003f26270 */
[-C--:B------:R-:W-:Y:S01]  /*4f20*/  FMUL R65, R65, R14.reuse ;  /* 0x0000000e41417220 */ /* 0x080fe20000400000 */
[C---:B------:R-:W-:Y:S01]  /*4f30*/  ISETP.LT.OR P2, PT, R6.reuse, 0x9, !P2 ;  /* 0x000000090600780c */ /* 0x040fe20005741670 */
[----:B------:R1:W-:Y:S01]  /*4f40*/  @!P3 STG.E.U8 desc[UR20][R18.64+0x11], R23 ;  /* 0x000011171200b986 */ /* 0x0003e2000c101114 */
[C---:B------:R-:W-:Y:S01]  /*4f50*/  ISETP.LT.OR P5, PT, R6.reuse, 0x1, !P1 ;  /* 0x000000010600780c */ /* 0x040fe20004fa1670 */
[----:B------:R-:W-:Y:S01]  /*4f60*/  FMUL R63, R63, R14 ;  /* 0x0000000e3f3f7220 */ /* 0x000fe20000400000 */
[----:B------:R-:W-:Y:S01]  /*4f70*/  ISETP.LT.OR P3, PT, R6, 0x9, !P1 ;  /* 0x000000090600780c */ /* 0x000fe20004f61670 */
[----:B------:R-:W-:Y:S01]  /*4f80*/  @!P0 STG.E.U8 desc[UR20][R18.64+0x10], R77 ;  /* 0x0000104d12008986 */ /* 0x000fe2000c101114 */
[----:B0-----:R-:W-:Y:S01]  /*4f90*/  F2FP.SATFINITE.E4M3.F32.PACK_AB_MERGE_C R5, RZ, R74, RZ ;  /* 0x0000004aff05723e */ /* 0x001fe200048070ff */
[-C--:B------:R-:W-:Y:S01]  /*4fa0*/  FMUL R62, R62, R14.reuse ;  /* 0x0000000e3e3e7220 */ /* 0x080fe20000400000 */
[C---:B------:R-:W-:Y:S01]  /*4fb0*/  ISETP.GE.AND P0, PT, R24.reuse, 0x21, PT ;  /* 0x000000211800780c */ /* 0x040fe20003f06270 */
[----:B------:R-:W-:Y:S01]  /*4fc0*/  @!P6 STG.E.U8 desc[UR20][R16.64+0x18], R75 ;  /* 0x0000184b1000e986 */ /* 0x000fe2000c101114 */
[----:B------:R-:W-:Y:S01]  /*4fd0*/  ISETP.GE.AND P1, PT, R24, 0x22, PT ;  /* 0x000000221800780c */ /* 0x000fe20003f26270 */
[-C--:B------:R-:W-:Y:S01]  /*4fe0*/  FMUL R61, R61, R14.reuse ;  /* 0x0000000e3d3d7220 */ /* 0x080fe20000400000 */
[----:B------:R-:W-:Y:S01]  /*4ff0*/  ISETP.LT.OR P6, PT, R6, 0x1, !P0 ;  /* 0x000000010600780c */ /* 0x000fe200047c1670 */
[----:B------:R-:W-:Y:S01]  /*5000*/  FMUL R60, R60, R14 ;  /* 0x0000000e3c3c7220 */ /* 0x000fe20000400000 */
[----:B-1----:R-:W-:Y:S01]  /*5010*/  F2FP.SATFINITE.E4M3.F32.PACK_AB_MERGE_C R23, RZ, R72, RZ ;  /* 0x00000048ff17723e */ /* 0x002fe200048070ff */
[----:B------:R0:W-:Y:S01]  /*5020*/  @!P5 STG.E.U8 desc[UR20][R16.64+0x19], R5 ;  /* 0x000019051000d986 */ /* 0x0001e2000c101114 */
[----:B------:R-:W-:Y:S01]  /*5030*/  ISETP.LT.OR P5, PT, R6, 0x1, !P1 ;  /* 0x000000010600780c */ /* 0x000fe20004fa1670 */
[-C--:B------:R-:W-:Y:S01]  /*5040*/  FMUL R59, R59, R14.reuse ;  /* 0x0000000e3b3b7220 */ /* 0x080fe20000400000 */
[----:B------:R-:W-:Y:S01]  /*5050*/  F2FP.SATFINITE.E4M3.F32.PACK_AB_MERGE_C R73, RZ, R73, RZ ;  /* 0x00000049ff49723e */ /* 0x000fe200048070ff */
[----:B------:R1:W-:Y:S01]  /*5060*/  @!P3 STG.E.U8 desc[UR20][R18.64+0x19], R23 ;  /* 0x000019171200b986 */ /* 0x0003e2000c101114 */
[----:B------:R-:W-:Y:S01]  /*5070*/  F2FP.SATFINITE.E4M3.F32.PACK_AB_MERGE_C R71, RZ, R71, RZ ;  /* 0x00000047ff47723e */ /* 0x000fe200048070ff */
[----:B------:R-:W-:Y:S01]  /*5080*/  FMUL R58, R58, R14 ;  /* 0x0000000e3a3a7220 */ /* 0x000fe20000400000 */
[----:B------:R-:W-:Y:S01]  /*5090*/  F2FP.SATFINITE.E4M3.F32.PACK_AB_MERGE_C R25, RZ, R70, RZ ;  /* 0x00000046ff19723e */ /* 0x000fe200048070ff */
[----:B------:R-:W-:Y:S01]  /*50a0*/  @!P2 STG.E.U8 desc[UR20][R18.64+0x18], R73 ;  /* 0x000018491200a986 */ /* 0x000fe2000c101114 */
[----:B------:R-:W-:Y:S01]  /*50b0*/  ISETP.LT.OR P3, PT, R6, 0x9, !P1 ;  /* 0x000000090600780c */ /* 0x000fe20004f61670 */
[-C--:B------:R-:W-:Y:S01]  /*50c0*/  FMUL R57, R57, R14.reuse ;  /* 0x0000000e39397220 */ /* 0x080fe20000400000 */
[----:B------:R-:W-:Y:S01]  /*50d0*/  ISETP.GE.AND P2, PT, R24, 0x29, PT ;  /* 0x000000291800780c */ /* 0x000fe20003f46270 */
[----:B------:R-:W-:Y:S01]  /*50e0*/  @!P6 STG.E.U8 desc[UR20][R16.64+0x20], R71 ;  /* 0x000020471000e986 */ /* 0x000fe2000c101114 */
[----:B------:R-:W-:Y:S01]  /*50f0*/  ISETP.LT.OR P0, PT, R6, 0x9, !P0 ;  /* 0x000000090600780c */ /* 0x000fe20004701670 */
[----:B------:R-:W-:Y:S01]  /*5100*/  FMUL R56, R56, R14 ;  /* 0x0000000e38387220 */ /* 0x000fe20000400000 */
[----:B------:R-:W-:Y:S01]  /*5110*/  ISETP.GE.AND P1, PT, R24, 0x2a, PT ;  /* 0x0000002a1800780c */ /* 0x000fe20003f26270 */
[----:B------:R-:W-:Y:S01]  /*5120*/  @!P5 STG.E.U8 desc[UR20][R16.64+0x21], R25 ;  /* 0x000021191000d986 */ /* 0x000fe2000c101114 */
[----:B------:R-:W-:-:S02]  /*5130*/  ISETP.LT.OR P6, PT, R6, 0x1, !P2 ;  /* 0x000000010600780c */ /* 0x000fc400057c1670 */
[C---:B------:R-:W-:Y:S02]  /*5140*/  ISETP.LT.OR P5, PT, R6.reuse, 0x1, !P1 ;  /* 0x000000010600780c */ /* 0x040fe40004fa1670 */
[----:B------:R-:W-:Y:S02]  /*5150*/  F2FP.SATFINITE.E4M3.F32.PACK_AB_MERGE_C R69, RZ, R69, RZ ;  /* 0x00000045ff45723e */ /* 0x000fe400048070ff */
[----:B0-----:R-:W-:Y:S02]  /*5160*/  F2FP.SATFINITE.E4M3.F32.PACK_AB_MERGE_C R5, RZ, R68, RZ ;  /* 0x00000044ff05723e */ /* 0x001fe400048070ff */
[----:B------:R-:W-:Y:S01]  /*5170*/  F2FP.SATFINITE.E4M3.F32.PACK_AB_MERGE_C R67, RZ, R67, RZ ;  /* 0x00000043ff43723e */ /* 0x000fe200048070ff */
[----:B------:R-:W-:Y:S01]  /*5180*/  @!P0 STG.E.U8 desc[UR20][R18.64+0x20], R69 ;  /* 0x0000204512008986 */ /* 0x000fe2000c101114 */
[----:B-1----:R-:W-:Y:S02]  /*5190*/  F2FP.SATFINITE.E4M3.F32.PACK_AB_MERGE_C R23, RZ, R66, RZ ;  /* 0x00000042ff17723e */ /* 0x002fe400048070ff */
[C---:B------:R-:W-:Y:S01]  /*51a0*/  ISETP.LT.OR P1, PT, R6.reuse, 0x9, !P1 ;  /* 0x000000090600780c */ /* 0x040fe20004f21670 */
[----:B------:R0:W-:Y:S01]  /*51b0*/  @!P3 STG.E.U8 desc[UR20][R18.64+0x21], R5 ;  /* 0x000021051200b986 */ /* 0x0001e2000c101114 */
[----:B------:R-:W-:-:S02]  /*51c0*/  ISETP.LT.OR P2, PT, R6, 0x9, !P2 ;  /* 0x000000090600780c */ /* 0x000fc40005741670 */
[C---:B------:R-:W-:Y:S01]  /*51d0*/  ISETP.GE.AND P3, PT, R24.reuse, 0x31, PT ;  /* 0x000000311800780c */ /* 0x040fe20003f66270 */
[----:B------:R-:W-:Y:S01]  /*51e0*/  @!P6 STG.E.U8 desc[UR20][R16.64+0x28], R67 ;  /* 0x000028431000e986 */ /* 0x000fe2000c101114 */
[----:B------:R-:W-:Y:S02]  /*51f0*/  ISETP.GE.AND P0, PT, R24, 0x32, PT ;  /* 0x000000321800780c */ /* 0x000fe40003f06270 */
[----:B------:R-:W-:Y:S01]  /*5200*/  F2FP.SATFINITE.E4M3.F32.PACK_AB_MERGE_C R65, RZ, R65, RZ ;  /* 0x00000041ff41723e */ /* 0x000fe200048070ff */
[----:B------:R1:W-:Y:S01]  /*5210*/  @!P5 STG.E.U8 desc[UR20][R16.64+0x29], R23 ;  /* 0x000029171000d986 */ /* 0x0003e2000c101114 */
[C---:B------:R-:W-:Y:S02]  /*5220*/  ISETP.LT.OR P5, PT, R6.reuse, 0x1, !P3 ;  /* 0x000000010600780c */ /* 0x040fe40005fa1670 */
[----:B------:R-:W-:Y:S02]  /*5230*/  ISETP.LT.OR P6, PT, R6, 0x1, !P0 ;  /* 0x000000010600780c */ /* 0x000fe400047c1670 */
[----:B0-----:R-:W-:Y:S01]  /*5240*/  F2FP.SATFINITE.E4M3.F32.PACK_AB_MERGE_C R5, RZ, R64, RZ ;  /* 0x00000040ff05723e */ /* 0x001fe200048070ff */
[----:B------:R-:W-:Y:S01]  /*5250*/  @!P2 STG.E.U8 desc[UR20][R18.64+0x28], R65 ;  /* 0x000028411200a986 */ /* 0x000fe2000c101114 */
[----:B------:R-:W-:-:S02]  /*5260*/  F2FP.SATFINITE.E4M3.F32.PACK_AB_MERGE_C R63, RZ, R63, RZ ;  /* 0x0000003fff3f723e */ /* 0x000fc400048070ff */
[----:B------:R-:W-:Y:S01]  /*5270*/  ISETP.GE.AND P2, PT, R24, 0x3a, PT ;  /* 0x0000003a1800780c */ /* 0x000fe20003f46270 */
[----:B------:R0:W-:Y:S01]  /*5280*/  @!P1 STG.E.U8 desc[UR20][R18.64+0x29], R5 ;  /* 0x0000290512009986 */ /* 0x0001e2000c101114 */
[----:B------:R-:W-:Y:S02]  /*5290*/  ISETP.LT.OR P1, PT, R6, 0x9, !P3 ;  /* 0x000000090600780c */ /* 0x000fe40005f21670 */
[----:B-1----:R-:W-:Y:S01]  /*52a0*/  F2FP.SATFINITE.E4M3.F32.PACK_AB_MERGE_C R23, RZ, R62, RZ ;  /* 0x0000003eff17723e */ /* 0x002fe200048070ff */
[----:B------:R-:W-:Y:S01]  /*52b0*/  @!P5 STG.E.U8 desc[UR20][R16.64+0x30], R63 ;  /* 0x0000303f1000d986 */ /* 0x000fe2000c101114 */
[----:B------:R-:W-:Y:S02]  /*52c0*/  ISETP.GE.AND P3, PT, R24, 0x39, PT ;  /* 0x000000391800780c */ /* 0x000fe40003f66270 */
[C---:B------:R-:W-:Y:S01]  /*52d0*/  ISETP.LT.OR P0, PT, R6.reuse, 0x9, !P0 ;  /* 0x000000090600780c */ /* 0x040fe20004701670 */
[----:B------:R1:W-:Y:S01]  /*52e0*/  @!P6 STG.E.U8 desc[UR20][R16.64+0x31], R23 ;  /* 0x000031171000e986 */ /* 0x0003e2000c101114 */
[----:B------:R-:W-:-:S02]  /*52f0*/  ISETP.LT.OR P5, PT, R6, 0x1, !P3 ;  /* 0x000000010600780c */ /* 0x000fc40005fa1670 */
[C---:B------:R-:W-:Y:S02]  /*5300*/  ISETP.LT.OR P6, PT, R6.reuse, 0x1, !P2 ;  /* 0x000000010600780c */ /* 0x040fe400057c1670 */
[C---:B------:R-:W-:Y:S02]  /*5310*/  ISETP.LT.OR P3, PT, R6.reuse, 0x9, !P3 ;  /* 0x000000090600780c */ /* 0x040fe40005f61670 */
[----:B------:R-:W-:Y:S02]  /*5320*/  ISETP.LT.OR P2, PT, R6, 0x9, !P2 ;  /* 0x000000090600780c */ /* 0x000fe40005741670 */
[----:B------:R-:W-:Y:S02]  /*5330*/  F2FP.SATFINITE.E4M3.F32.PACK_AB_MERGE_C R61, RZ, R61, RZ ;  /* 0x0000003dff3d723e */ /* 0x000fe400048070ff */
[----:B0-----:R-:W-:Y:S02]  /*5340*/  F2FP.SATFINITE.E4M3.F32.PACK_AB_MERGE_C R5, RZ, R60, RZ ;  /* 0x0000003cff05723e */ /* 0x001fe400048070ff */
[----:B------:R-:W-:Y:S01]  /*5350*/  F2FP.SATFINITE.E4M3.F32.PACK_AB_MERGE_C R59, RZ, R59, RZ ;  /* 0x0000003bff3b723e */ /* 0x000fe200048070ff */
[----:B------:R0:W-:Y:S01]  /*5360*/  @!P1 STG.E.U8 desc[UR20][R18.64+0x30], R61 ;  /* 0x0000303d12009986 */ /* 0x0001e2000c101114 */
[----:B-1----:R-:W-:-:S02]  /*5370*/  F2FP.SATFINITE.E4M3.F32.PACK_AB_MERGE_C R23, RZ, R58, RZ ;  /* 0x0000003aff17723e */ /* 0x002fc400048070ff */
[----:B------:R-:W-:Y:S01]  /*5380*/  F2FP.SATFINITE.E4M3.F32.PACK_AB_MERGE_C R57, RZ, R57, RZ ;  /* 0x00000039ff39723e */ /* 0x000fe200048070ff */
[----:B------:R0:W-:Y:S01]  /*5390*/  @!P0 STG.E.U8 desc[UR20][R18.64+0x31], R5 ;  /* 0x0000310512008986 */ /* 0x0001e2000c101114 */
[----:B------:R-:W-:-:S03]  /*53a0*/  F2FP.SATFINITE.E4M3.F32.PACK_AB_MERGE_C R25, RZ, R56, RZ ;  /* 0x00000038ff19723e */ /* 0x000fc600048070ff */
[----:B------:R0:W-:Y:S04]  /*53b0*/  @!P5 STG.E.U8 desc[UR20][R16.64+0x38], R59 ;  /* 0x0000383b1000d986 */ /* 0x0001e8000c101114 */
[----:B------:R0:W-:Y:S04]  /*53c0*/  @!P6 STG.E.U8 desc[UR20][R16.64+0x39], R23 ;  /* 0x000039171000e986 */ /* 0x0001e8000c101114 */
[----:B------:R0:W-:Y:S04]  /*53d0*/  @!P3 STG.E.U8 desc[UR20][R18.64+0x38], R57 ;  /* 0x000038391200b986 */ /* 0x0001e8000c101114 */
[----:B------:R0:W-:Y:S02]  /*53e0*/  @!P2 STG.E.U8 desc[UR20][R18.64+0x39], R25 ;  /* 0x000039191200a986 */ /* 0x0001e4000c101114 */
.L_x_108:
[----:B------:R-:W-:Y:S05]  /*53f0*/  BSYNC B0 ;  /* 0x0000000000007941 */ /* 0x000fea0003800000 */
.L_x_42:
[C---:B------:R-:W-:Y:S01]  /*5400*/  LEA R2, P0, R8.reuse, R2, 0x1 ;  /* 0x0000000208027211 */ /* 0x040fe200078008ff */
[----:B------:R-:W-:Y:S01]  /*5410*/  ULDC.64 UR6, c[0x0][0x650] ;  /* 0x0001940000067ab9 */ /* 0x000fe20000000a00 */
[----:B-----5:R-:W-:Y:S01]  /*5420*/  IMAD.U32 R4, RZ, RZ, UR12 ;  /* 0x0000000cff047e24 */ /* 0x020fe2000f8e00ff */
[----:B0-----:R-:W-:Y:S01]  /*5430*/  PRMT R16, RZ, 0x7610, R16 ;  /* 0x00007610ff107816 */ /* 0x001fe20000000010 */
[----:B------:R-:W-:Y:S01]  /*5440*/  IMAD.MOV.U32 R6, RZ, RZ, -0x1 ;  /* 0xffffffffff067424 */ /* 0x000fe200078e00ff */
[----:B------:R-:W-:Y:S01]  /*5450*/  LEA.HI.X R3, R8, R3, R0, 0x1, P0 ;  /* 0x0000000308037211 */ /* 0x000fe200000f0c00 */
[----:B------:R0:W-:Y:S01]  /*5460*/  SYNCS.ARRIVE.TRANS64.A1T0 RZ, [R4+UR23], RZ ;  /* 0x000000ff04ff79a7 */ /* 0x0001e20008100017 */
[----:B------:R-:W-:Y:S01]  /*5470*/  ISETP.GE.U32.AND P0, PT, R2, UR6, PT ;  /* 0x0000000602007c0c */ /* 0x000fe2000bf06070 */
[----:B------:R-:W-:-:S03]  /*5480*/  IMAD.MOV.U32 R5, RZ, RZ, -0x1 ;  /* 0xffffffffff057424 */ /* 0x000fc600078e00ff */
[----:B------:R-:W-:Y:S01]  /*5490*/  ISETP.GE.U32.AND.EX P0, PT, R3, UR7, PT, P0 ;  /* 0x0000000703007c0c */ /* 0x000fe2000bf06100 */
[----:B0-----:R-:W-:-:S12]  /*54a0*/  IMAD.MOV.U32 R4, RZ, RZ, -0x1 ;  /* 0xffffffffff047424 */ /* 0x001fd800078e00ff */
[----:B------:R-:W-:Y:S05]  /*54b0*/  @P0 BRA `(.L_x_109) ;  /* 0x0000000400600947 */ /* 0x000fea0003800000 */
[----:B------:R-:W0:Y:S01]  /*54c0*/  S2R R28, SR_CTAID.X ;  /* 0x00000000001c7919 */ /* 0x000e220000002500 */
[----:B--234-:R-:W2:Y:S01]  /*54d0*/  LDC.64 R22, c[0x0][0x628] ;  /* 0x00018a00ff167b82 */ /* 0x01cea20000000a00 */
[----:B------:R-:W-:Y:S01]  /*54e0*/  ULDC UR6, c[0x0][0x150] ;  /* 0x0000540000067ab9 */ /* 0x000fe20000000800 */
[----:B-1----:R-:W-:Y:S01]  /*54f0*/  IMAD.MOV.U32 R18, RZ, RZ, R2 ;  /* 0x000000ffff127224 */ /* 0x002fe200078e0002 */
[----:B------:R-:W1:Y:S01]  /*5500*/  S2R R30, SR_CTAID.Y ;  /* 0x00000000001e7919 */ /* 0x000e620000002600 */
[----:B------:R-:W-:-:S04]  /*5510*/  IMAD.MOV.U32 R19, RZ, RZ, R3 ;  /* 0x000000ffff137224 */ /* 0x000fc800078e0003 */
[----:B------:R-:W3:Y:S08]  /*5520*/  LDC R31, c[0x0][0x144] ;  /* 0x00005100ff1f7b82 */ /* 0x000ef00000000800 */
[----:B------:R-:W4:Y:S08]  /*5530*/  LDC R6, c[0x0][0x630] ;  /* 0x00018c00ff067b82 */ /* 0x000f300000000800 */
[----:B------:R-:W1:Y:S01]  /*5540*/  LDC.64 R26, c[0x0][0x620] ;  /* 0x00018800ff1a7b82 */ /* 0x000e620000000a00 */
[----:B--2---:R-:W-:-:S04]  /*5550*/  ISETP.NE.U32.AND P0, PT, R22, RZ, PT ;  /* 0x000000ff1600720c */ /* 0x004fc80003f05070 */
[----:B------:R-:W-:Y:S02]  /*5560*/  ISETP.NE.AND.EX P0, PT, R23, RZ, PT, P0 ;  /* 0x000000ff1700720c */ /* 0x000fe40003f05300 */
[----:B0-----:R-:W-:-:S05]  /*5570*/  I2FP.F32.U32 R4, R28 ;  /* 0x0000001c00047245 */ /* 0x001fca0000201000 */
[----:B------:R-:W-:-:S04]  /*5580*/  FMUL R4, R4, UR6 ;  /* 0x0000000604047c20 */ /* 0x000fc80008400000 */
[----:B------:R0:W2:Y:S02]  /*5590*/  F2I.U32.TRUNC.NTZ R29, R4 ;  /* 0x00000004001d7305 */ /* 0x0000a4000020f000 */
[----:B---34-:R-:W-:Y:S05]  /*55a0*/  @!P0 BRA `(.L_x_110) ;  /* 0x0000000000288947 */ /* 0x018fea0003800000 */
[----:B------:R-:W3:Y:S02]  /*55b0*/  LDC R5, c[0x0][0x634] ;  /* 0x00018d00ff057b82 */ /* 0x000ee40000000800 */
[----:B---3--:R-:W-:-:S05]  /*55c0*/  IADD3 R19, P0, R2, R5, RZ ;  /* 0x0000000502137210 */ /* 0x008fca0007f1e0ff */
[----:B------:R-:W-:-:S04]  /*55d0*/  IMAD.X R25, RZ, RZ, R3, P0 ;  /* 0x000000ffff197224 */ /* 0x000fc800000e0603 */
[----:B0-----:R-:W-:-:S04]  /*55e0*/  IMAD.WIDE.U32 R4, R25, R22, RZ ;  /* 0x0000001619047225 */ /* 0x001fc800078e00ff */
[----:B------:R-:W-:-:S04]  /*55f0*/  IMAD.WIDE.U32 R16, P0, R19, R23, R4 ;  /* 0x0000001713107225 */ /* 0x000fc80007800004 */
[----:B------:R-:W-:-:S04]  /*5600*/  IMAD.WIDE.U32 R4, R19, R22, RZ ;  /* 0x0000001613047225 */ /* 0x000fc800078e00ff */
[----:B------:R-:W-:Y:S01]  /*5610*/  IMAD.X R19, RZ, RZ, RZ, P0 ;  /* 0x000000ffff137224 */ /* 0x000fe200000e06ff */
[----:B------:R-:W-:Y:S01]  /*5620*/  IADD3 RZ, P0, R5, R16, RZ ;  /* 0x0000001005ff7210 */ /* 0x000fe20007f1e0ff */
[----:B------:R-:W-:-:S04]  /*5630*/  IMAD.MOV.U32 R18, RZ, RZ, R17 ;  /* 0x000000ffff127224 */ /* 0x000fc800078e0011 */
[----:B------:R-:W-:-:S08]  /*5640*/  IMAD.WIDE.U32.X R18, R25, R23, R18, P0 ;  /* 0x0000001719127225 */ /* 0x000fd000000e0412 */
.L_x_110:
[-CC-:B------:R-:W-:Y:S01]  /*5650*/  SHF.R.U64 R24, R18, R6.reuse, R19.reuse ;  /* 0x0000000612187219 */ /* 0x180fe20000001213 */
[----:B------:R-:W3:Y:S01]  /*5660*/  LDC.64 R34, c[0x0][0x640] ;  /* 0x00019000ff227b82 */ /* 0x000ee20000000a00 */
[----:B0-----:R-:W-:Y:S01]  /*5670*/  SHF.R.U32.HI R4, RZ, R6, R19 ;  /* 0x00000006ff047219 */ /* 0x001fe20000011613 */
[----:B--2---:R-:W-:Y:S01]  /*5680*/  IMAD.MOV R29, RZ, RZ, -R29 ;  /* 0x000000ffff1d7224 */ /* 0x004fe200078e0a1d */
[----:B------:R-:W-:Y:S01]  /*5690*/  IADD3 R17, P0, RZ, -R24, RZ ;  /* 0x80000018ff117210 */ /* 0x000fe20007f1e0ff */
[----:B------:R-:W-:Y:S01]  /*56a0*/  ULDC UR6, c[0x0][0x154] ;  /* 0x0000550000067ab9 */ /* 0x000fe20000000800 */
[----:B------:R-:W-:Y:S02]  /*56b0*/  IMAD.MOV.U32 R19, RZ, RZ, 0x1 ;  /* 0x00000001ff137424 */ /* 0x000fe400078e00ff */
[----:B------:R-:W-:Y:S01]  /*56c0*/  IMAD R29, R31, R29, R28 ;  /* 0x0000001d1f1d7224 */ /* 0x000fe200078e021c */
[----:B------:R-:W0:Y:S01]  /*56d0*/  LDC R16, c[0x0][0x618] ;  /* 0x00018600ff107b82 */ /* 0x000e220000000800 */
[----:B------:R-:W-:-:S04]  /*56e0*/  IMAD.X R5, RZ, RZ, ~R4, P0 ;  /* 0x000000ffff057224 */ /* 0x000fc800000e0e04 */
[-C--:B-1----:R-:W-:Y:S02]  /*56f0*/  IMAD R6, R5, R26.reuse, RZ ;  /* 0x0000001a05067224 */ /* 0x082fe400078e02ff */
[C---:B------:R-:W-:Y:S01]  /*5700*/  IMAD.WIDE.U32 R4, R17.reuse, R26, R2 ;  /* 0x0000001a11047225 */ /* 0x040fe200078e0002 */
[----:B------:R-:W1:Y:S03]  /*5710*/  LDC R18, c[0x0][0x608] ;  /* 0x00018200ff127b82 */ /* 0x000e660000000800 */
[----:B------:R-:W-:Y:S01]  /*5720*/  IMAD R17, R17, R27, R6 ;  /* 0x0000001b11117224 */ /* 0x000fe200078e0206 */
[----:B------:R-:W-:-:S03]  /*5730*/  I2FP.F32.U32 R6, R30 ;  /* 0x0000001e00067245 */ /* 0x000fc60000201000 */
[----:B------:R-:W-:Y:S01]  /*5740*/  IMAD.IADD R5, R5, 0x1, R17 ;  /* 0x0000000105057824 */ /* 0x000fe200078e0211 */
[----:B------:R-:W2:Y:S01]  /*5750*/  LDC R32, c[0x0][0x658] ;  /* 0x00019600ff207b82 */ /* 0x000ea20000000800 */
[----:B---3--:R-:W-:Y:S01]  /*5760*/  ISETP.NE.U32.AND P0, PT, R34, RZ, PT ;  /* 0x000000ff2200720c */ /* 0x008fe20003f05070 */
[----:B------:R-:W-:-:S03]  /*5770*/  IMAD.MOV.U32 R17, RZ, RZ, -0x1 ;  /* 0xffffffffff117424 */ /* 0x000fc600078e00ff */
[----:B------:R-:W-:-:S03]  /*5780*/  ISETP.NE.AND.EX P0, PT, R35, RZ, PT, P0 ;  /* 0x000000ff2300720c */ /* 0x000fc60003f05300 */
[----:B------:R-:W3:Y:S01]  /*5790*/  LDC R27, c[0x0][0x148] ;  /* 0x00005200ff1b7b82 */ /* 0x000ee20000000800 */
[-CC-:B0-----:R-:W-:Y:S02]  /*57a0*/  SHF.R.U64 R22, R4, R16.reuse, R5.reuse ;  /* 0x0000001004167219 */ /* 0x181fe40000001205 */
[----:B------:R-:W-:Y:S01]  /*57b0*/  SHF.R.U32.HI R5, RZ, R16, R5 ;  /* 0x00000010ff057219 */ /* 0x000fe20000011605 */
[----:B------:R-:W-:-:S04]  /*57c0*/  FMUL R16, R6, UR6 ;  /* 0x0000000606107c20 */ /* 0x000fc80008400000 */
[----:B------:R-:W0:Y:S01]  /*57d0*/  LDC R28, c[0x0][0x600] ;  /* 0x00018000ff1c7b82 */ /* 0x000e220000000800 */
[----:B------:R4:W0:Y:S01]  /*57e0*/  F2I.U32.TRUNC.NTZ R25, R16 ;  /* 0x0000001000197305 */ /* 0x000822000020f000 */
[-CC-:B-1----:R-:W-:Y:S02]  /*57f0*/  SHF.R.U64 R6, R22, R18.reuse, R5.reuse ;  /* 0x0000001216067219 */ /* 0x182fe40000001205 */
[----:B------:R-:W-:-:S04]  /*5800*/  SHF.R.U32.HI R5, RZ, R18, R5 ;  /* 0x00000012ff057219 */ /* 0x000fc80000011605 */
[----:B------:R-:W1:Y:S01]  /*5810*/  LDC R33, c[0x0][0x648] ;  /* 0x00019200ff217b82 */ /* 0x000e620000000800 */
[-CC-:B--2---:R-:W-:Y:S02]  /*5820*/  SHF.R.U64 R26, R6, R32.reuse, R5.reuse ;  /* 0x00000020061a7219 */ /* 0x184fe40000001205 */
[-C--:B------:R-:W-:Y:S02]  /*5830*/  SHF.L.U32 R17, R17, R32.reuse, RZ ;  /* 0x0000002011117219 */ /* 0x080fe400000006ff */
[-C--:B------:R-:W-:Y:S01]  /*5840*/  SHF.R.U32.HI R5, RZ, R32.reuse, R5 ;  /* 0x00000020ff057219 */ /* 0x080fe20000011605 */
[----:B------:R-:W-:Y:S01]  /*5850*/  IMAD.MOV.U32 R4, RZ, RZ, R26 ;  /* 0x000000ffff047224 */ /* 0x000fe200078e001a */
[----:B------:R-:W-:Y:S01]  /*5860*/  SHF.L.U32 R32, R19, R32, RZ ;  /* 0x0000002013207219 */ /* 0x000fe200000006ff */
[----:B------:R-:W2:Y:S01]  /*5870*/  LDC R36, c[0x0][0x638] ;  /* 0x00018e00ff247b82 */ /* 0x000ea20000000800 */
[----:B------:R-:W-:-:S07]  /*5880*/  LOP3.LUT R31, RZ, R17, RZ, 0x33, !PT ;  /* 0x00000011ff1f7212 */ /* 0x000fce00078e33ff */
[----:B------:R-:W0:Y:S01]  /*5890*/  LDC R37, c[0x0][0x610] ;  /* 0x00018400ff257b82 */ /* 0x000e220000000800 */
[----:B----4-:R-:W-:Y:S05]  /*58a0*/  @!P0 BRA `(.L_x_111) ;  /* 0x0000000000288947 */ /* 0x010fea0003800000 */
[----:B------:R-:W4:Y:S02]  /*58b0*/  LDC R19, c[0x0][0x64c] ;  /* 0x00019300ff137b82 */ /* 0x000f240000000800 */
[----:B----4-:R-:W-:-:S05]  /*58c0*/  IADD3 R19, P0, R26, R19, RZ ;  /* 0x000000131a137210 */ /* 0x010fca0007f1e0ff */
        /* <DEDUP_REMOVED lines=8> */
.L_x_111:
[----:B-1----:R-:W-:Y:S01]  /*5950*/  SHF.R.U64 R4, R4, R33, R5 ;  /* 0x0000002104047219 */ /* 0x002fe20000001205 */
[----:B0-----:R-:W-:Y:S01]  /*5960*/  VIADD R19, R28, 0xffffffff ;  /* 0xffffffff1c137836 */ /* 0x001fe20000000000 */
[----:B------:R-:W-:Y:S01]  /*5970*/  LOP3.LUT R17, R6, R31, RZ, 0xc0, !PT ;  /* 0x0000001f06117212 */ /* 0x000fe200078ec0ff */
[----:B------:R-:W-:Y:S02]  /*5980*/  IMAD.MOV R25, RZ, RZ, -R25 ;  /* 0x000000ffff197224 */ /* 0x000fe400078e0a19 */
[----:B------:R-:W-:Y:S02]  /*5990*/  IMAD.MOV R5, RZ, RZ, -R4 ;  /* 0x000000ffff057224 */ /* 0x000fe400078e0a04 */
[----:B------:R-:W-:Y:S01]  /*59a0*/  IMAD R6, R32, R4, R17 ;  /* 0x0000000420067224 */ /* 0x000fe200078e0211 */
[----:B------:R-:W-:Y:S01]  /*59b0*/  LOP3.LUT R17, R22, R19, RZ, 0xc0, !PT ;  /* 0x0000001316117212 */ /* 0x000fe200078ec0ff */
[----:B---3--:R-:W-:Y:S02]  /*59c0*/  @P4 IMAD R29, R27, R25, R30 ;  /* 0x000000191b1d4224 */ /* 0x008fe400078e021e */
[----:B--2---:R-:W-:-:S02]  /*59d0*/  IMAD R4, R5, R36, R26 ;  /* 0x0000002405047224 */ /* 0x004fc400078e021a */
[----:B------:R-:W-:Y:S02]  /*59e0*/  IMAD R6, R6, R37, R29 ;  /* 0x0000002506067224 */ /* 0x000fe400078e021d */
[----:B------:R-:W-:Y:S02]  /*59f0*/  IMAD R5, R4, R28, R17 ;  /* 0x0000001c04057224 */ /* 0x000fe400078e0211 */
[----:B------:R-:W-:-:S03]  /*5a00*/  IMAD.MOV.U32 R16, RZ, RZ, 0x1 ;  /* 0x00000001ff107424 */ /* 0x000fc600078e00ff */
[----:B------:R-:W-:Y:S02]  /*5a10*/  SEL R4, R5, R6, !P4 ;  /* 0x0000000605047207 */ /* 0x000fe40006000000 */
[----:B------:R-:W-:Y:S01]  /*5a20*/  SEL R6, R6, R5, !P4 ;  /* 0x0000000506067207 */ /* 0x000fe20006000000 */
[----:B------:R-:W-:-:S07]  /*5a30*/  IMAD.MOV.U32 R5, RZ, RZ, R24 ;  /* 0x000000ffff057224 */ /* 0x000fce00078e0018 */
.L_x_109:
[----:B------:R-:W-:Y:S02]  /*5a40*/  LOP3.LUT P0, RZ, R16, 0xff, RZ, 0xc0, !PT ;  /* 0x000000ff10ff7812 */ /* 0x000fe4000780c0ff */
[----:B------:R-:W-:-:S11]  /*5a50*/  LOP3.LUT R89, R89, 0x1, RZ, 0x3c, !PT ;  /* 0x0000000159597812 */ /* 0x000fd600078e3cff */
[----:B------:R-:W-:Y:S05]  /*5a60*/  @P0 BRA `(.L_x_112) ;  /* 0xffffffbc006c0947 */ /* 0x000fea000383ffff */
[----:B------:R-:W-:Y:S05]  /*5a70*/  EXIT ;  /* 0x000000000000794d */ /* 0x000fea0003800000 */
.L_x_18:
[----:B------:R-:W-:-:S08]  /*5a80*/  ISETP.NE.AND P0, PT, R18, RZ, PT ;  /* 0x000000ff1200720c */ /* 0x000fd00003f05270 */
[----:B--23-5:R-:W0:-:S00]  /*5a90*/  USETMAXREG.DEALLOC.CTAPOOL 0x28 ;  /* 0x00000028000079c8 */ /* 0x02ce0000080e0500 */
[----:B------:R-:W-:Y:S05]  /*5aa0*/  @P0 EXIT ;  /* 0x000000000000094d */ /* 0x000fea0003800000 */
[----:B0-----:R-:W-:Y:S01]  /*5ab0*/  LOP3.LUT P0, RZ, R20, 0xff, RZ, 0xc0, !PT ;  /* 0x000000ff14ff7812 */ /* 0x001fe2000780c0ff */
[----:B------:R-:W-:Y:S02]  /*5ac0*/  IMAD.MOV.U32 R12, RZ, RZ, 0x1 ;  /* 0x00000001ff0c7424 */ /* 0x000fe400078e00ff */
[----:B------:R-:W-:-:S10]  /*5ad0*/  IMAD.MOV.U32 R15, RZ, RZ, RZ ;  /* 0x000000ffff0f7224 */ /* 0x000fd400078e00ff */
[----:B------:R-:W-:Y:S05]  /*5ae0*/  @!P0 BRA `(.L_x_113) ;  /* 0x0000000c00208947 */ /* 0x000fea0003800000 */
[----:B------:R-:W0:Y:S01]  /*5af0*/  S2UR UR15, SR_CgaCtaId ;  /* 0x00000000000f79c3 */ /* 0x000e220000008800 */
[----:B------:R-:W-:Y:S01]  /*5b00*/  LOP3.LUT P0, RZ, R11, 0x1f, RZ, 0xc0, !PT ;  /* 0x0000001f0bff7812 */ /* 0x000fe2000780c0ff */
[----:B------:R-:W-:Y:S01]  /*5b10*/  ULDC UR6, c[0x0][0x658] ;  /* 0x0001960000067ab9 */ /* 0x000fe20000000800 */
[----:B------:R-:W-:Y:S01]  /*5b20*/  UMOV UR7, 0xffffffff ;  /* 0xffffffff00077882 */ /* 0x000fe20000000000 */
[----:B------:R-:W-:Y:S01]  /*5b30*/  BSSY B0, `(.L_x_113) ;  /* 0x00000c3000007945 */ /* 0x000fe20003800000 */
[----:B------:R-:W-:Y:S01]  /*5b40*/  USHF.L.U32 UR7, UR7, UR6, URZ ;  /* 0x0000000607077299 */ /* 0x000fe2000800063f */
[C---:B------:R-:W-:Y:S01]  /*5b50*/  ISETP.NE.AND P2, PT, R10.reuse, RZ, PT ;  /* 0x000000ff0a00720c */ /* 0x040fe20003f45270 */
[----:B------:R-:W-:Y:S01]  /*5b60*/  IMAD.MOV.U32 R14, RZ, RZ, 0x1 ;  /* 0x00000001ff0e7424 */ /* 0x000fe200078e00ff */
[----:B------:R-:W-:Y:S01]  /*5b70*/  ISETP.NE.OR P0, PT, R10, RZ, !P0 ;  /* 0x000000ff0a00720c */ /* 0x000fe20004705670 */
[----:B------:R-:W-:Y:S01]  /*5b80*/  IMAD.MOV.U32 R12, RZ, RZ, 0x1 ;  /* 0x00000001ff0c7424 */ /* 0x000fe200078e00ff */
[----:B------:R-:W-:Y:S01]  /*5b90*/  LOP3.LUT R13, R7, 0x2, RZ, 0xfc, !PT ;  /* 0x00000002070d7812 */ /* 0x000fe200078efcff */
[----:B------:R-:W-:Y:S01]  /*5ba0*/  IMAD.MOV.U32 R15, RZ, RZ, RZ ;  /* 0x000000ffff0f7224 */ /* 0x000fe200078e00ff */
[----:B------:R-:W-:Y:S01]  /*5bb0*/  ULDC UR5, c[0x0][0x600] ;  /* 0x0001800000057ab9 */ /* 0x000fe20000000800 */
[----:B------:R-:W-:Y:S01]  /*5bc0*/  UMOV UR8, 0x1 ;  /* 0x0000000100087882 */ /* 0x000fe20000000000 */
[----:B------:R-:W-:-:S02]  /*5bd0*/  UIADD3 UR24, UR13, 0x1, URZ ;  /* 0x000000010d187890 */ /* 0x000fc4000fffe03f */
[----:B------:R-:W-:Y:S02]  /*5be0*/  UIADD3 UR18, UR5, -0x1, URZ ;  /* 0xffffffff05127890 */ /* 0x000fe4000fffe03f */
[----:B------:R-:W-:Y:S02]  /*5bf0*/  USHF.L.U32 UR20, UR8, UR6, URZ ;  /* 0x0000000608147299 */ /* 0x000fe4000800063f */
[----:B------:R-:W-:Y:S01]  /*5c00*/  ULOP3.LUT UR19, URZ, UR7, URZ, 0x33, !UPT ;  /* 0x000000073f137292 */ /* 0x000fe2000f8e333f */
[----:B------:R-:W-:Y:S01]  /*5c10*/  ULDC.64 UR22, c[0x0][0x198] ;  /* 0x0000660000167ab9 */ /* 0x000fe20000000a00 */
[----:B0-----:R-:W-:Y:S02]  /*5c20*/  USHF.L.U32 UR4, UR15, 0x5, URZ ;  /* 0x000000050f047899 */ /* 0x001fe4000800063f */
[----:B------:R-:W-:Y:S02]  /*5c30*/  USHF.L.U32 UR15, UR15, 0xc, URZ ;  /* 0x0000000c0f0f7899 */ /* 0x000fe4000800063f */
[----:B------:R-:W-:-:S12]  /*5c40*/  ULOP3.LUT UR14, UR4, 0x20, URZ, 0xc0, !UPT ;  /* 0x00000020040e7892 */ /* 0x000fd8000f8ec03f */
.L_x_125:
[----:B------:R-:W-:-:S03]  /*5c50*/  UMOV UR4, 0xffffffff ;  /* 0xffffffff00047882 */ /* 0x000fc60000000000 */
[----:B------:R-:W-:Y:S05]  /*5c60*/  BRA.DIV UR4, `(.L_x_114) ;  /* 0x0000001604487947 */ /* 0x000fea000b800000 */
[----:B------:R-:W-:-:S13]  /*5c70*/  ELECT P1, URZ, PT ;  /* 0x00000000003f782f */ /* 0x000fda0003820000 */
.L_x_148:
[----:B------:R-:W0:Y:S01]  /*5c80*/  LDC R10, c[0x0][0x28c] ;  /* 0x0000a300ff0a7b82 */ /* 0x000e220000000800 */
[----:B------:R-:W-:Y:S01]  /*5c90*/  BSSY B1, `(.L_x_115) ;  /* 0x0000038000017945 */ /* 0x000fe20003800000 */
[----:B0-----:R-:W-:-:S13]  /*5ca0*/  ISETP.LT.OR P1, PT, R10, 0x1, !P1 ;  /* 0x000000010a00780c */ /* 0x001fda0004f21670 */
[----:B------:R-:W-:Y:S05]  /*5cb0*/  @P1 BRA `(.L_x_116) ;  /* 0x0000000000d41947 */ /* 0x000fea0003800000 */
[----:B------:R-:W-:Y:S01]  /*5cc0*/  LEA R16, R4, UR14, 0x6 ;  /* 0x0000000e04107c11 */ /* 0x000fe2000f8e30ff */
[----:B------:R-:W-:Y:S02]  /*5cd0*/  IMAD.SHL.U32 R17, R6, 0x40, RZ ;  /* 0x0000004006117824 */ /* 0x000fe400078e00ff */
[----:B------:R-:W-:Y:S02]  /*5ce0*/  IMAD.MOV.U32 R18, RZ, RZ, RZ ;  /* 0x000000ffff127224 */ /* 0x000fe400078e00ff */
[----:B------:R-:W-:Y:S02]  /*5cf0*/  IMAD.U32 R20, RZ, RZ, UR24 ;  /* 0x00000018ff147e24 */ /* 0x000fe4000f8e00ff */
[----:B------:R-:W-:Y:S02]  /*5d00*/  IMAD.MOV.U32 R4, RZ, RZ, R12 ;  /* 0x000000ffff047224 */ /* 0x000fe400078e000c */
[----:B------:R-:W-:-:S07]  /*5d10*/  IMAD.MOV.U32 R6, RZ, RZ, R15 ;  /* 0x000000ffff067224 */ /* 0x000fce00078e000f */
.L_x_120:
[----:B------:R-:W0:Y:S01]  /*5d20*/  S2R R11, SR_CgaCtaId ;  /* 0x00000000000b7919 */ /* 0x000e220000008800 */
[----:B------:R-:W-:-:S04]  /*5d30*/  MOV R10, 0x400 ;  /* 0x00000400000a7802 */ /* 0x000fc80000000f00 */
[----:B0-----:R-:W-:Y:S02]  /*5d40*/  LEA R21, R11, R10, 0x18 ;  /* 0x0000000a0b157211 */ /* 0x001fe400078ec0ff */
[----:B------:R-:W-:Y:S01]  /*5d50*/  SHF.L.U32 R10, R4, 0x1f, RZ ;  /* 0x0000001f040a7819 */ /* 0x000fe200000006ff */
[----:B------:R-:W0:Y:S02]  /*5d60*/  @!P2 LDC R11, c[0x0][0x500] ;  /* 0x00014000ff0bab82 */ /* 0x000e240000000800 */
[----:B------:R-:W-:-:S04]  /*5d70*/  IMAD R19, R6, 0x8, R21 ;  /* 0x0000000806137824 */ /* 0x000fc800078e0215 */
[----:B------:R-:W1:Y:S02]  /*5d80*/  SYNCS.PHASECHK.TRANS64.TRYWAIT P1, [R19+URZ+0x70], R10 ;  /* 0x0000700a130075a7 */ /* 0x000e64000802017f */
[----:B-1----:R-:W-:Y:S05]  /*5d90*/  @!P1 BRA `(.L_x_117) ;  /* 0x00000014001c9947 */ /* 0x002fea0003800000 */
.L_x_149:
[----:B-1----:R-:W-:Y:S01]  /*5da0*/  PRMT R10, R13, 0x9910, RZ ;  /* 0x000099100d0a7816 */ /* 0x002fe200000000ff */
[----:B0-----:R0:W-:Y:S03]  /*5db0*/  @!P2 SYNCS.ARRIVE.TRANS64 RZ, [R19+URZ], R11 ;  /* 0x0000000b13ffa9a7 */ /* 0x0011e6000800003f */
[----:B------:R-:W-:-:S13]  /*5dc0*/  ISETP.NE.AND P1, PT, R10, 0x2, PT ;  /* 0x000000020a00780c */ /* 0x000fda0003f25270 */
[----:B0-----:R-:W-:Y:S05]  /*5dd0*/  @P1 BRA `(.L_x_118) ;  /* 0x0000000000041947 */ /* 0x001fea0003800000 */
[----:B------:R-:W-:Y:S01]  /*5de0*/  BPT.TRAP 0x1 ;  /* 0x000000040000795c */ /* 0x000fe20000300000 */
.L_x_118:
[----:B------:R-:W-:Y:S05]  /*5df0*/  @P0 BRA `(.L_x_119) ;  /* 0x0000000000040947 */ /* 0x000fea0003800000 */
[----:B------:R-:W-:Y:S01]  /*5e00*/  BPT.TRAP 0x1 ;  /* 0x000000040000795c */ /* 0x000fe20000300000 */
.L_x_119:
[----:B------:R-:W-:Y:S01]  /*5e10*/  R2UR UR5, R6 ;  /* 0x00000000060572ca */ /* 0x000fe200000e0000 */
[----:B------:R-:W-:Y:S01]  /*5e20*/  VIADD R20, R20, 0xffffffff ;  /* 0xffffffff14147836 */ /* 0x000fe20000000000 */
[----:B------:R-:W-:Y:S01]  /*5e30*/  R2UR UR17, R21 ;  /* 0x00000000151172ca */ /* 0x000fe200000e0000 */
[----:B------:R-:W-:Y:S01]  /*5e40*/  UIADD3 UR4, UP0, UR22, 0xf0, URZ ;  /* 0x000000f016047890 */ /* 0x000fe2000ff1e03f */
[----:B------:R-:W-:Y:S01]  /*5e50*/  R2UR UR9, R19 ;  /* 0x00000000130972ca */ /* 0x000fe200000e0000 */
[----:B------:R-:W-:Y:S01]  /*5e60*/  UIADD3 UR26, UP1, UR22, 0x1f0, URZ ;  /* 0x000001f0161a7890 */ /* 0x000fe2000ff3e03f */
[----:B------:R-:W-:Y:S01]  /*5e70*/  R2UR UR11, R17 ;  /* 0x00000000110b72ca */ /* 0x000fe200000e0000 */
[----:B------:R-:W-:Y:S01]  /*5e80*/  VIADD R6, R6, 0x1 ;  /* 0x0000000106067836 */ /* 0x000fe20000000000 */
[----:B------:R-:W-:Y:S01]  /*5e90*/  R2UR UR10, R18 ;  /* 0x00000000120a72ca */ /* 0x000fe200000e0000 */
[----:B------:R-:W-:Y:S01]  /*5ea0*/  UIADD3.X UR27, URZ, UR23, URZ, UP1, !UPT ;  /* 0x000000173f1b7290 */ /* 0x000fe20008ffe43f */
[----:B------:R-:W-:Y:S01]  /*5eb0*/  R2UR UR12, R5 ;  /* 0x00000000050c72ca */ /* 0x000fe200000e0000 */
[----:B------:R-:W-:Y:S01]  /*5ec0*/  UMOV UR6, 0x0 ;  /* 0x0000000000067882 */ /* 0x000fe20000000000 */
[----:B------:R-:W-:Y:S01]  /*5ed0*/  R2UR UR21, R16 ;  /* 0x00000000101572ca */ /* 0x000fe200000e0000 */
[----:B------:R-:W-:Y:S01]  /*5ee0*/  USHF.L.U32 UR5, UR5, 0xd, URZ ;  /* 0x0000000d05057899 */ /* 0x000fe2000800063f */
[----:B------:R-:W-:Y:S01]  /*5ef0*/  ISETP.GT.AND P3, PT, R20, 0x1, PT ;  /* 0x000000011400780c */ /* 0x000fe20003f64270 */
[----:B------:R-:W-:Y:S01]  /*5f00*/  UMOV UR7, 0x10000000 ;  /* 0x1000000000077882 */ /* 0x000fe20000000000 */
[----:B------:R-:W-:Y:S01]  /*5f10*/  ISETP.NE.AND P1, PT, R6, 0xe, PT ;  /* 0x0000000e0600780c */ /* 0x000fe20003f25270 */
[----:B------:R-:W-:Y:S01]  /*5f20*/  ULOP3.LUT UR8, UR5, 0x1000, UR15, 0xf8, !UPT ;  /* 0x0000100005087892 */ /* 0x000fe2000f8ef80f */
[----:B------:R-:W-:Y:S01]  /*5f30*/  VIADD R18, R18, 0x80 ;  /* 0x0000008012127836 */ /* 0x000fe20000000000 */
[----:B------:R-:W-:Y:S01]  /*5f40*/  UIADD3 UR16, UR17, 0x200, UR5 ;  /* 0x0000020011107890 */ /* 0x000fe2000fffe005 */
[----:B------:R-:W-:Y:S01]  /*5f50*/  SEL R11, RZ, 0x1, P1 ;  /* 0x00000001ff0b7807 */ /* 0x000fe20000800000 */
[----:B------:R-:W-:Y:S01]  /*5f60*/  UIADD3.X UR5, URZ, UR23, URZ, UP0, !UPT ;  /* 0x000000173f057290 */ /* 0x000fe200087fe43f */
[----:B------:R-:W-:Y:S01]  /*5f70*/  SEL R6, R6, RZ, P1 ;  /* 0x000000ff06067207 */ /* 0x000fe20000800000 */
[----:B------:R-:W-:Y:S01]  /*5f80*/  UIADD3 UR17, UR17, 0x1c200, UR8 ;  /* 0x0001c20011117890 */ /* 0x000fe2000fffe008 */
[----:B------:R-:W-:Y:S01]  /*5f90*/  LOP3.LUT R4, R4, R11, RZ, 0x3c, !PT ;  /* 0x0000000b04047212 */ /* 0x000fe200078e3cff */
[----:B------:R-:W-:Y:S01]  /*5fa0*/  UMOV UR25, 0x30000 ;  /* 0x0003000000197882 */ /* 0x000fe20000000000 */
[----:B------:R-:W-:-:S04]  /*5fb0*/  UMOV UR8, UR16 ;  /* 0x0000001000087c82 */ /* 0x000fc80008000000 */
[----:B------:R0:W-:Y:S02]  /*5fc0*/  UTMALDG.3D [UR8], [UR4], desc[UR6] ;  /* 0x00000608040075b4 */ /* 0x0001e40008011000 */
[----:B0-----:R-:W-:Y:S01]  /*5fd0*/  UMOV UR8, UR17 ;  /* 0x0000001100087c82 */ /* 0x001fe20008000000 */
[----:B------:R-:W-:Y:S02]  /*5fe0*/  UMOV UR11, UR21 ;  /* 0x00000015000b7c82 */ /* 0x000fe40008000000 */
[----:B------:R0:W-:Y:S02]  /*5ff0*/  UTMALDG.3D.MULTICAST [UR8], [UR26], UR25, desc[UR6] ;  /* 0x000006081a0073b4 */ /* 0x0001e40008011819 */
[----:B0-----:R-:W-:Y:S05]  /*6000*/  @P3 BRA `(.L_x_120) ;  /* 0xfffffffc00443947 */ /* 0x001fea000383ffff */
.L_x_116:
[----:B------:R-:W-:Y:S05]  /*6010*/  BSYNC B1 ;  /* 0x0000000000017941 */ /* 0x000fea0003800000 */
.L_x_115:
[----:B------:R-:W-:Y:S01]  /*6020*/  LOP3.LUT P5, RZ, R14, 0xff, RZ, 0xc0, !PT ;  /* 0x000000ff0eff7812 */ /* 0x000fe200078ac0ff */
[----:B------:R-:W-:Y:S01]  /*6030*/  VIADD R6, R15, UR13 ;  /* 0x0000000d0f067c36 */ /* 0x000fe20008000000 */
[----:B------:R-:W-:Y:S01]  /*6040*/  ULDC.64 UR4, c[0x0][0x650] ;  /* 0x0001940000047ab9 */ /* 0x000fe20000000a00 */
[----:B------:R-:W-:Y:S01]  /*6050*/  IMAD.U32 R11, RZ, RZ, UR13 ;  /* 0x0000000dff0b7e24 */ /* 0x000fe2000f8e00ff */
[----:B------:R-:W-:Y:S01]  /*6060*/  UISETP.GE.U32.AND UP0, UPT, UR13, 0xe, UPT ;  /* 0x0000000e0d00788c */ /* 0x000fe2000bf06070 */
[----:B------:R-:W-:Y:S01]  /*6070*/  BSSY B1, `(.L_x_121) ;  /* 0x000006c000017945 */ /* 0x000fe20003800000 */
[----:B------:R-:W-:Y:S02]  /*6080*/  SHF.R.U32.HI R4, RZ, 0x1, R6 ;  /* 0x00000001ff047819 */ /* 0x000fe40000011606 */
[----:B------:R-:W-:Y:S02]  /*6090*/  ISETP.GT.U32.AND P1, PT, R6, 0xd, PT ;  /* 0x0000000d0600780c */ /* 0x000fe40003f24070 */
[----:B------:R-:W-:-:S02]  /*60a0*/  PLOP3.LUT P3, PT, PT, PT, UP0, 0x80, 0x0 ;  /* 0x000000000000781c */ /* 0x000fc40003f6f008 */
[----:B------:R-:W-:Y:S01]  /*60b0*/  ISETP.LT.U32.AND P1, PT, R11, 0xe, P1 ;  /* 0x0000000e0b00780c */ /* 0x000fe20000f21070 */
[----:B------:R-:W0:Y:S01]  /*60c0*/  @P5 S2R R10, SR_CgaCtaId ;  /* 0x00000000000a5919 */ /* 0x000e220000008800 */
[----:B------:R-:W-:Y:S02]  /*60d0*/  @P5 MOV R5, 0x400 ;  /* 0x0000040000055802 */ /* 0x000fe40000000f00 */
[----:B------:R-:W-:Y:S02]  /*60e0*/  PRMT R14, RZ, 0x7610, R14 ;  /* 0x00007610ff0e7816 */ /* 0x000fe4000000000e */
[----:B0-----:R-:W-:Y:S01]  /*60f0*/  @P5 LEA R10, R10, R5, 0x18 ;  /* 0x000000050a0a5211 */ /* 0x001fe200078ec0ff */
[----:B------:R-:W-:-:S03]  /*6100*/  IMAD.WIDE.U32 R4, R4, -0x6db6db6d, RZ ;  /* 0x9249249304047825 */ /* 0x000fc600078e00ff */
[----:B------:R0:W-:Y:S01]  /*6110*/  @P5 SYNCS.ARRIVE.TRANS64.A1T0 RZ, [R10+URZ+0x118], RZ ;  /* 0x000118ff0aff59a7 */ /* 0x0001e2000810003f */
[----:B------:R-:W-:Y:S01]  /*6120*/  IADD3 R2, P5, R2, R8, RZ ;  /* 0x0000000802027210 */ /* 0x000fe20007fbe0ff */
[----:B------:R-:W-:Y:S01]  /*6130*/  IMAD.MOV.U32 R4, RZ, RZ, -0x1 ;  /* 0xffffffffff047424 */ /* 0x000fe200078e00ff */
[----:B------:R-:W-:Y:S02]  /*6140*/  SHF.R.U32.HI R11, RZ, 0x2, R5 ;  /* 0x00000002ff0b7819 */ /* 0x000fe40000011605 */
[----:B------:R-:W-:Y:S01]  /*6150*/  SEL R5, RZ, 0x1, !P1 ;  /* 0x00000001ff057807 */ /* 0x000fe20004800000 */
[----:B------:R-:W-:Y:S01]  /*6160*/  IMAD.X R3, R3, 0x1, R0, P5 ;  /* 0x0000000103037824 */ /* 0x000fe200028e0600 */
[----:B------:R-:W-:Y:S01]  /*6170*/  ISETP.GE.U32.AND P1, PT, R2, UR4, PT ;  /* 0x0000000402007c0c */ /* 0x000fe2000bf26070 */
[----:B------:R-:W-:Y:S01]  /*6180*/  IMAD R15, R11, -0xe, R6 ;  /* 0xfffffff20b0f7824 */ /* 0x000fe200078e0206 */
[----:B------:R-:W-:Y:S01]  /*6190*/  LOP3.LUT R12, R12, R5, RZ, 0x3c, !PT ;  /* 0x000000050c0c7212 */ /* 0x000fe200078e3cff */
[----:B------:R-:W-:Y:S01]  /*61a0*/  IMAD.MOV.U32 R6, RZ, RZ, -0x1 ;  /* 0xffffffffff067424 */ /* 0x000fe200078e00ff */
[----:B------:R-:W-:Y:S01]  /*61b0*/  ISETP.GE.U32.AND.EX P1, PT, R3, UR5, PT, P1 ;  /* 0x0000000503007c0c */ /* 0x000fe2000bf26110 */
[----:B------:R-:W-:Y:S01]  /*61c0*/  IMAD.MOV.U32 R5, RZ, RZ, -0x1 ;  /* 0xffffffffff057424 */ /* 0x000fe200078e00ff */
[----:B------:R-:W-:-:S02]  /*61d0*/  @P3 LOP3.LUT R12, R12, 0x1, R11, 0x78, !PT ;  /* 0x000000010c0c3812 */ /* 0x000fc400078e780b */
[----:B0-----:R-:W-:-:S09]  /*61e0*/  PRMT R10, RZ, 0x7610, R10 ;  /* 0x00007610ff0a7816 */ /* 0x001fd2000000000a */
[----:B------:R-:W-:Y:S05]  /*61f0*/  @P1 BRA `(.L_x_122) ;  /* 0x00000004004c1947 */ /* 0x000fea0003800000 */
[----:B------:R-:W0:Y:S01]  /*6200*/  S2R R17, SR_CTAID.X ;  /* 0x0000000000117919 */ /* 0x000e220000002500 */
[----:B------:R-:W-:Y:S01]  /*6210*/  ULDC.64 UR4, c[0x0][0x628] ;  /* 0x00018a0000047ab9 */ /* 0x000fe20000000a00 */
[----:B------:R-:W1:Y:S01]  /*6220*/  LDC R18, c[0x0][0x144] ;  /* 0x00005100ff127b82 */ /* 0x000e620000000800 */
[----:B------:R-:W-:Y:S01]  /*6230*/  ISETP.NE.U32.AND P1, PT, RZ, UR4, PT ;  /* 0x00000004ff007c0c */ /* 0x000fe2000bf25070 */
[----:B------:R-:W2:Y:S01]  /*6240*/  S2R R6, SR_CTAID.Y ;  /* 0x0000000000067919 */ /* 0x000ea20000002600 */
[----:B------:R-:W-:Y:S01]  /*6250*/  ULDC UR6, c[0x0][0x150] ;  /* 0x0000540000067ab9 */ /* 0x000fe20000000800 */
[----:B------:R-:W-:Y:S01]  /*6260*/  ULDC UR7, c[0x0][0x630] ;  /* 0x00018c0000077ab9 */ /* 0x000fe20000000800 */
[----:B------:R-:W-:Y:S01]  /*6270*/  ISETP.NE.AND.EX P1, PT, RZ, UR5, PT, P1 ;  /* 0x00000005ff007c0c */ /* 0x000fe2000bf25310 */
[----:B------:R-:W-:Y:S01]  /*6280*/  IMAD.MOV.U32 R4, RZ, RZ, R2 ;  /* 0x000000ffff047224 */ /* 0x000fe200078e0002 */
[----:B0-----:R-:W-:-:S05]  /*6290*/  I2FP.F32.U32 R5, R17 ;  /* 0x0000001100057245 */ /* 0x001fca0000201000 */
[----:B------:R-:W-:Y:S01]  /*62a0*/  FMUL R20, R5, UR6 ;  /* 0x0000000605147c20 */ /* 0x000fe20008400000 */
[----:B------:R-:W-:-:S05]  /*62b0*/  IMAD.MOV.U32 R5, RZ, RZ, R3 ;  /* 0x000000ffff057224 */ /* 0x000fca00078e0003 */
[----:B--2---:R-:W-:Y:S05]  /*62c0*/  @!P1 BRA `(.L_x_123) ;  /* 0x0000000000289947 */ /* 0x004fea0003800000 */
[----:B------:R-:W-:Y:S02]  /*62d0*/  ULDC UR6, c[0x0][0x634] ;  /* 0x00018d0000067ab9 */ /* 0x000fe40000000800 */
[----:B------:R-:W-:-:S05]  /*62e0*/  IADD3 R5, P1, R2, UR6, RZ ;  /* 0x0000000602057c10 */ /* 0x000fca000ff3e0ff */
[----:B------:R-:W-:-:S04]  /*62f0*/  IMAD.X R19, RZ, RZ, R3, P1 ;  /* 0x000000ffff137224 */ /* 0x000fc800008e0603 */
[----:B------:R-:W-:-:S04]  /*6300*/  IMAD.WIDE.U32 R10, R19, UR4, RZ ;  /* 0x00000004130a7c25 */ /* 0x000fc8000f8e00ff */
[----:B------:R-:W-:-:S04]  /*6310*/  IMAD.WIDE.U32 R10, P1, R5, UR5, R10 ;  /* 0x00000005050a7c25 */ /* 0x000fc8000f82000a */
[----:B------:R-:W-:-:S04]  /*6320*/  IMAD.WIDE.U32 R4, R5, UR4, RZ ;  /* 0x0000000405047c25 */ /* 0x000fc8000f8e00ff */
[----:B------:R-:W-:Y:S01]  /*6330*/  IMAD.MOV.U32 R4, RZ, RZ, R11 ;  /* 0x000000ffff047224 */ /* 0x000fe200078e000b */
[----:B------:R-:W-:Y:S01]  /*6340*/  IADD3 RZ, P3, R5, R10, RZ ;  /* 0x0000000a05ff7210 */ /* 0x000fe20007f7e0ff */
[----:B------:R-:W-:-:S04]  /*6350*/  IMAD.X R5, RZ, RZ, RZ, P1 ;  /* 0x000000ffff057224 */ /* 0x000fc800008e06ff */
[----:B------:R-:W-:-:S08]  /*6360*/  IMAD.WIDE.U32.X R4, R19, UR5, R4, P3 ;  /* 0x0000000513047c25 */ /* 0x000fd000098e0404 */
.L_x_123:
[--C-:B------:R-:W-:Y:S01]  /*6370*/  SHF.R.U64 R16, R4, UR7, R5.reuse ;  /* 0x0000000704107c19 */ /* 0x100fe20008001205 */
[----:B------:R-:W0:Y:S01]  /*6380*/  F2I.U32.TRUNC.NTZ R20, R20 ;  /* 0x0000001400147305 */ /* 0x000e22000020f000 */
[----:B------:R-:W-:Y:S01]  /*6390*/  SHF.R.U32.HI R4, RZ, UR7, R5 ;  /* 0x00000007ff047c19 */ /* 0x000fe20008011605 */
[----:B------:R-:W-:Y:S01]  /*63a0*/  ULDC.64 UR4, c[0x0][0x620] ;  /* 0x0001880000047ab9 */ /* 0x000fe20000000a00 */
[----:B------:R-:W-:Y:S01]  /*63b0*/  IADD3 R11, P1, RZ, -R16, RZ ;  /* 0x80000010ff0b7210 */ /* 0x000fe20007f3e0ff */
[----:B------:R-:W-:Y:S01]  /*63c0*/  ULDC.64 UR6, c[0x0][0x640] ;  /* 0x0001900000067ab9 */ /* 0x000fe20000000a00 */
[----:B------:R-:W2:Y:S03]  /*63d0*/  LDC R21, c[0x0][0x148] ;  /* 0x00005200ff157b82 */ /* 0x000ea60000000800 */
[----:B------:R-:W-:Y:S01]  /*63e0*/  IMAD.X R4, RZ, RZ, ~R4, P1 ;  /* 0x000000ffff047224 */ /* 0x000fe200008e0e04 */
[----:B------:R-:W-:-:S03]  /*63f0*/  ISETP.NE.U32.AND P1, PT, RZ, UR6, PT ;  /* 0x00000006ff007c0c */ /* 0x000fc6000bf25070 */
[----:B------:R-:W-:Y:S01]  /*6400*/  IMAD R10, R4, UR4, RZ ;  /* 0x00000004040a7c24 */ /* 0x000fe2000f8e02ff */
[----:B------:R-:W-:Y:S01]  /*6410*/  ISETP.NE.AND.EX P1, PT, RZ, UR7, PT, P1 ;  /* 0x00000007ff007c0c */ /* 0x000fe2000bf25310 */
[----:B------:R-:W-:Y:S01]  /*6420*/  IMAD.WIDE.U32 R4, R11, UR4, R2 ;  /* 0x000000040b047c25 */ /* 0x000fe2000f8e0002 */
[----:B------:R-:W-:-:S03]  /*6430*/  ULDC UR4, c[0x0][0x618] ;  /* 0x0001860000047ab9 */ /* 0x000fc60000000800 */
[----:B------:R-:W-:Y:S01]  /*6440*/  IMAD R11, R11, UR5, R10 ;  /* 0x000000050b0b7c24 */ /* 0x000fe2000f8e020a */
[----:B------:R-:W-:Y:S01]  /*6450*/  ULDC UR5, c[0x0][0x154] ;  /* 0x0000550000057ab9 */ /* 0x000fe20000000800 */
[----:B0-----:R-:W-:Y:S02]  /*6460*/  IMAD.MOV R10, RZ, RZ, -R20 ;  /* 0x000000ffff0a7224 */ /* 0x001fe400078e0a14 */
[----:B------:R-:W-:Y:S02]  /*6470*/  IMAD.IADD R5, R5, 0x1, R11 ;  /* 0x0000000105057824 */ /* 0x000fe400078e020b */
[----:B-1----:R-:W-:Y:S01]  /*6480*/  IMAD R17, R18, R10, R17 ;  /* 0x0000000a12117224 */ /* 0x002fe200078e0211 */
[----:B------:R-:W-:Y:S02]  /*6490*/  I2FP.F32.U32 R10, R6 ;  /* 0x00000006000a7245 */ /* 0x000fe40000201000 */
[--C-:B------:R-:W-:Y:S02]  /*64a0*/  SHF.R.U64 R18, R4, UR4, R5.reuse ;  /* 0x0000000404127c19 */ /* 0x100fe40008001205 */
[----:B------:R-:W-:Y:S01]  /*64b0*/  SHF.R.U32.HI R5, RZ, UR4, R5 ;  /* 0x00000004ff057c19 */ /* 0x000fe20008011605 */
[----:B------:R-:W-:Y:S01]  /*64c0*/  FMUL R10, R10, UR5 ;  /* 0x000000050a0a7c20 */ /* 0x000fe20008400000 */
[----:B------:R-:W-:-:S02]  /*64d0*/  ULDC UR4, c[0x0][0x608] ;  /* 0x0001820000047ab9 */ /* 0x000fc40000000800 */
[--C-:B------:R-:W-:Y:S01]  /*64e0*/  SHF.R.U64 R20, R18, UR4, R5.reuse ;  /* 0x0000000412147c19 */ /* 0x100fe20008001205 */
[----:B------:R0:W1:Y:S01]  /*64f0*/  F2I.U32.TRUNC.NTZ R22, R10 ;  /* 0x0000000a00167305 */ /* 0x000062000020f000 */
[----:B------:R-:W-:Y:S01]  /*6500*/  SHF.R.U32.HI R5, RZ, UR4, R5 ;  /* 0x00000004ff057c19 */ /* 0x000fe20008011605 */
[----:B------:R-:W-:-:S03]  /*6510*/  ULDC UR4, c[0x0][0x658] ;  /* 0x0001960000047ab9 */ /* 0x000fc60000000800 */
[--C-:B------:R-:W-:Y:S02]  /*6520*/  SHF.R.U64 R19, R20, UR4, R5.reuse ;  /* 0x0000000414137c19 */ /* 0x100fe40008001205 */
[----:B------:R-:W-:-:S03]  /*6530*/  SHF.R.U32.HI R23, RZ, UR4, R5 ;  /* 0x00000004ff177c19 */ /* 0x000fc60008011605 */
[----:B------:R-:W-:Y:S02]  /*6540*/  IMAD.MOV.U32 R4, RZ, RZ, R19 ;  /* 0x000000ffff047224 */ /* 0x000fe400078e0013 */
[----:B------:R-:W-:Y:S01]  /*6550*/  IMAD.MOV.U32 R5, RZ, RZ, R23 ;  /* 0x000000ffff057224 */ /* 0x000fe200078e0017 */
[----:B0-----:R-:W-:Y:S06]  /*6560*/  @!P1 BRA `(.L_x_124) ;  /* 0x0000000000289947 */ /* 0x001fec0003800000 */
        /* <DEDUP_REMOVED lines=10> */
.L_x_124:
[----:B------:R-:W-:Y:S01]  /*6610*/  ULDC UR4, c[0x0][0x648] ;  /* 0x0001920000047ab9 */ /* 0x000fe20000000800 */
[----:B-1----:R-:W-:Y:S01]  /*6620*/  IMAD.MOV R22, RZ, RZ, -R22 ;  /* 0x000000ffff167224 */ /* 0x002fe200078e0a16 */
[----:B------:R-:W-:Y:S01]  /*6630*/  SHF.R.U64 R5, R4, UR4, R5 ;  /* 0x0000000404057c19 */ /* 0x000fe20008001205 */
[----:B------:R-:W-:Y:S01]  /*6640*/  ULDC UR4, c[0x0][0x638] ;  /* 0x00018e0000047ab9 */ /* 0x000fe20000000800 */
[----:B------:R-:W-:Y:S01]  /*6650*/  LOP3.LUT R4, R20, UR19, RZ, 0xc0, !PT ;  /* 0x0000001314047c12 */ /* 0x000fe2000f8ec0ff */
[----:B--2---:R-:W-:Y:S01]  /*6660*/  @P4 IMAD R17, R21, R22, R6 ;  /* 0x0000001615114224 */ /* 0x004fe200078e0206 */
[----:B------:R-:W-:Y:S01]  /*6670*/  LOP3.LUT R18, R18, UR18, RZ, 0xc0, !PT ;  /* 0x0000001212127c12 */ /* 0x000fe2000f8ec0ff */
[----:B------:R-:W-:Y:S01]  /*6680*/  IMAD.MOV R6, RZ, RZ, -R5 ;  /* 0x000000ffff067224 */ /* 0x000fe200078e0a05 */
[----:B------:R-:W-:Y:S01]  /*6690*/  ULDC UR5, c[0x0][0x610] ;  /* 0x0001840000057ab9 */ /* 0x000fe20000000800 */
[----:B------:R-:W-:Y:S02]  /*66a0*/  IMAD R4, R5, UR20, R4 ;  /* 0x0000001405047c24 */ /* 0x000fe4000f8e0204 */
[----:B------:R-:W-:Y:S01]  /*66b0*/  IMAD R19, R6, UR4, R19 ;  /* 0x0000000406137c24 */ /* 0x000fe2000f8e0213 */
[----:B------:R-:W-:Y:S01]  /*66c0*/  ULDC UR4, c[0x0][0x600] ;  /* 0x0001800000047ab9 */ /* 0x000fe20000000800 */
[----:B------:R-:W-:-:S02]  /*66d0*/  IMAD R17, R4, UR5, R17 ;  /* 0x0000000504117c24 */ /* 0x000fc4000f8e0211 */
[----:B------:R-:W-:Y:S02]  /*66e0*/  IMAD R6, R19, UR4, R18 ;  /* 0x0000000413067c24 */ /* 0x000fe4000f8e0212 */
[----:B------:R-:W-:Y:S02]  /*66f0*/  IMAD.MOV.U32 R10, RZ, RZ, 0x1 ;  /* 0x00000001ff0a7424 */ /* 0x000fe400078e00ff */
[----:B------:R-:W-:Y:S01]  /*6700*/  IMAD.MOV.U32 R5, RZ, RZ, R16 ;  /* 0x000000ffff057224 */ /* 0x000fe200078e0010 */
[----:B------:R-:W-:Y:S02]  /*6710*/  SEL R4, R6, R17, !P4 ;  /* 0x0000001106047207 */ /* 0x000fe40006000000 */
[----:B------:R-:W-:-:S07]  /*6720*/  SEL R6, R17, R6, !P4 ;  /* 0x0000000611067207 */ /* 0x000fce0006000000 */
.L_x_122:
[----:B------:R-:W-:Y:S05]  /*6730*/  BSYNC B1 ;  /* 0x0000000000017941 */ /* 0x000fea0003800000 */
.L_x_121:
[----:B------:R-:W-:-:S13]  /*6740*/  LOP3.LUT P1, RZ, R10, 0xff, RZ, 0xc0, !PT ;  /* 0x000000ff0aff7812 */ /* 0x000fda000782c0ff */
[----:B------:R-:W-:Y:S05]  /*6750*/  @P1 BRA `(.L_x_125) ;  /* 0xfffffff4003c1947 */ /* 0x000fea000383ffff */
[----:B------:R-:W-:Y:S05]  /*6760*/  BSYNC B0 ;  /* 0x0000000000007941 */ /* 0x000fea0003800000 */
.L_x_113:
[----:B------:R-:W-:-:S03]  /*6770*/  UMOV UR4, 0xffffffff ;  /* 0xffffffff00047882 */ /* 0x000fc60000000000 */
[----:B------:R-:W-:Y:S05]  /*6780*/  BRA.DIV UR4, `(.L_x_126) ;  /* 0x0000000a04b47947 */ /* 0x000fea000b800000 */
[----:B------:R-:W-:-:S13]  /*6790*/  ELECT P0, URZ, PT ;  /* 0x00000000003f782f */ /* 0x000fda0003800000 */
.L_x_152:
[----:B------:R-:W-:Y:S04]  /*67a0*/  BSSY B0, `(.L_x_127) ;  /* 0x0000085000007945 */ /* 0x000fe80003800000 */
[----:B------:R-:W-:Y:S05]  /*67b0*/  @!P0 BRA `(.L_x_128) ;  /* 0x00000008000c8947 */ /* 0x000fea0003800000 */
[----:B------:R-:W-:-:S04]  /*67c0*/  LOP3.LUT R7, R7, 0x2, RZ, 0xfc, !PT ;  /* 0x0000000207077812 */ /* 0x000fc800078efcff */
[----:B------:R-:W-:-:S13]  /*67d0*/  ISETP.NE.AND P0, PT, R7, 0x3, PT ;  /* 0x000000030700780c */ /* 0x000fda0003f05270 */
[----:B------:R-:W-:Y:S05]  /*67e0*/  @!P0 BRA `(.L_x_129) ;  /* 0x0000000000048947 */ /* 0x000fea0003800000 */
[----:B------:R-:W-:Y:S01]  /*67f0*/  BPT.TRAP 0x1 ;  /* 0x000000040000795c */ /* 0x000fe20000300000 */
.L_x_129:
[----:B------:R-:W0:Y:S01]  /*6800*/  S2R R3, SR_CgaCtaId ;  /* 0x0000000000037919 */ /* 0x000e220000008800 */
[----:B------:R-:W-:Y:S02]  /*6810*/  MOV R0, 0x400 ;  /* 0x0000040000007802 */ /* 0x000fe40000000f00 */
[----:B------:R-:W-:Y:S02]  /*6820*/  SHF.L.U32 R2, R12, 0x1f, RZ ;  /* 0x0000001f0c027819 */ /* 0x000fe400000006ff */
[----:B0-----:R-:W-:-:S05]  /*6830*/  LEA R0, R3, R0, 0x18 ;  /* 0x0000000003007211 */ /* 0x001fca00078ec0ff */
[----:B------:R-:W-:-:S04]  /*6840*/  VIADD R0, R0, 0x70 ;  /* 0x0000007000007836 */ /* 0x000fc80000000000 */
[C---:B------:R-:W-:Y:S02]  /*6850*/  IMAD R5, R15.reuse, 0x8, R0 ;  /* 0x000000080f057824 */ /* 0x040fe400078e0200 */
[----:B------:R-:W-:Y:S02]  /*6860*/  VIADD R15, R15, 0x1 ;  /* 0x000000010f0f7836 */ /* 0x000fe40000000000 */
[----:B------:R-:W0:Y:S03]  /*6870*/  SYNCS.PHASECHK.TRANS64.TRYWAIT P0, [R5+URZ], R2 ;  /* 0x00000002050075a7 */ /* 0x000e26000800017f */
[----:B------:R-:W-:-:S04]  /*6880*/  ISETP.NE.AND P1, PT, R15, 0xe, PT ;  /* 0x0000000e0f00780c */ /* 0x000fc80003f25270 */
[----:B------:R-:W-:Y:S02]  /*6890*/  SEL R3, RZ, 0x1, P1 ;  /* 0x00000001ff037807 */ /* 0x000fe40000800000 */
[----:B------:R-:W-:Y:S02]  /*68a0*/  SEL R15, R15, RZ, P1 ;  /* 0x000000ff0f0f7207 */ /* 0x000fe40000800000 */
[----:B------:R-:W-:-:S03]  /*68b0*/  LOP3.LUT R12, R12, R3, RZ, 0x3c, !PT ;  /* 0x000000030c0c7212 */ /* 0x000fc600078e3cff */
[----:B------:R-:W-:Y:S01]  /*68c0*/  IMAD R7, R15, 0x8, R0 ;  /* 0x000000080f077824 */ /* 0x000fe200078e0200 */
[----:B------:R-:W-:Y:S01]  /*68d0*/  SHF.L.U32 R4, R12, 0x1f, RZ ;  /* 0x0000001f0c047819 */ /* 0x000fe200000006ff */
[----:B0-----:R-:W-:Y:S06]  /*68e0*/  @!P0 BRA `(.L_x_130) ;  /* 0x0000000800808947 */ /* 0x001fec0003800000 */
.L_x_153:
[----:B------:R-:W1:Y:S01]  /*68f0*/  SYNCS.PHASECHK.TRANS64.TRYWAIT P0, [R7+URZ], R4 ;  /* 0x00000004070075a7 */ /* 0x000e62000800017f */
[----:B0-----:R-:W-:-:S05]  /*6900*/  VIADD R2, R15, 0x1 ;  /* 0x000000010f027836 */ /* 0x001fca0000000000 */
[----:B------:R-:W-:-:S04]  /*6910*/  ISETP.NE.AND P1, PT, R2, 0xe, PT ;  /* 0x0000000e0200780c */ /* 0x000fc80003f25270 */
[----:B------:R-:W-:Y:S02]  /*6920*/  SEL R3, RZ, 0x1, P1 ;  /* 0x00000001ff037807 */ /* 0x000fe40000800000 */
[----:B------:R-:W-:Y:S02]  /*6930*/  SEL R9, R2, RZ, P1 ;  /* 0x000000ff02097207 */ /* 0x000fe40000800000 */
[----:B------:R-:W-:-:S03]  /*6940*/  LOP3.LUT R12, R12, R3, RZ, 0x3c, !PT ;  /* 0x000000030c0c7212 */ /* 0x000fc600078e3cff */
[----:B------:R-:W-:Y:S01]  /*6950*/  IMAD R6, R9, 0x8, R0 ;  /* 0x0000000809067824 */ /* 0x000fe200078e0200 */
[----:B------:R-:W-:Y:S01]  /*6960*/  SHF.L.U32 R5, R12, 0x1f, RZ ;  /* 0x0000001f0c057819 */ /* 0x000fe200000006ff */
[----:B-1----:R-:W-:Y:S06]  /*6970*/  @!P0 BRA `(.L_x_131) ;  /* 0x0000000800708947 */ /* 0x002fec0003800000 */
.L_x_154:
[----:B------:R-:W1:Y:S01]  /*6980*/  SYNCS.PHASECHK.TRANS64.TRYWAIT P0, [R6+URZ], R5 ;  /* 0x00000005060075a7 */ /* 0x000e62000800017f */
[----:B------:R-:W-:-:S05]  /*6990*/  VIADD R2, R9, 0x1 ;  /* 0x0000000109027836 */ /* 0x000fca0000000000 */
[----:B------:R-:W-:-:S04]  /*69a0*/  ISETP.NE.AND P1, PT, R2, 0xe, PT ;  /* 0x0000000e0200780c */ /* 0x000fc80003f25270 */
[----:B------:R-:W-:Y:S02]  /*69b0*/  SEL R3, RZ, 0x1, P1 ;  /* 0x00000001ff037807 */ /* 0x000fe40000800000 */
[----:B0-----:R-:W-:Y:S02]  /*69c0*/  SEL R7, R2, RZ, P1 ;  /* 0x000000ff02077207 */ /* 0x001fe40000800000 */
[----:B------:R-:W-:-:S03]  /*69d0*/  LOP3.LUT R12, R12, R3, RZ, 0x3c, !PT ;  /* 0x000000030c0c7212 */ /* 0x000fc600078e3cff */
[----:B------:R-:W-:Y:S01]  /*69e0*/  IMAD R9, R7, 0x8, R0 ;  /* 0x0000000807097824 */ /* 0x000fe200078e0200 */
[----:B------:R-:W-:Y:S01]  /*69f0*/  SHF.L.U32 R4, R12, 0x1f, RZ ;  /* 0x0000001f0c047819 */ /* 0x000fe200000006ff */
[----:B-1----:R-:W-:Y:S06]  /*6a00*/  @!P0 BRA `(.L_x_132) ;  /* 0x0000000800608947 */ /* 0x002fec0003800000 */
.L_x_155:
[----:B------:R-:W1:Y:S01]  /*6a10*/  SYNCS.PHASECHK.TRANS64.TRYWAIT P0, [R9+URZ], R4 ;  /* 0x00000004090075a7 */ /* 0x000e62000800017f */
[----:B------:R-:W-:-:S05]  /*6a20*/  VIADD R2, R7, 0x1 ;  /* 0x0000000107027836 */ /* 0x000fca0000000000 */
[----:B------:R-:W-:-:S04]  /*6a30*/  ISETP.NE.AND P1, PT, R2, 0xe, PT ;  /* 0x0000000e0200780c */ /* 0x000fc80003f25270 */
[----:B------:R-:W-:Y:S02]  /*6a40*/  SEL R3, RZ, 0x1, P1 ;  /* 0x00000001ff037807 */ /* 0x000fe40000800000 */
[----:B------:R-:W-:Y:S02]  /*6a50*/  SEL R7, R2, RZ, P1 ;  /* 0x000000ff02077207 */ /* 0x000fe40000800000 */
[----:B------:R-:W-:-:S03]  /*6a60*/  LOP3.LUT R12, R12, R3, RZ, 0x3c, !PT ;  /* 0x000000030c0c7212 */ /* 0x000fc600078e3cff */
[----:B0-----:R-:W-:Y:S01]  /*6a70*/  IMAD R6, R7, 0x8, R0 ;  /* 0x0000000807067824 */ /* 0x001fe200078e0200 */
[----:B------:R-:W-:Y:S01]  /*6a80*/  SHF.L.U32 R5, R12, 0x1f, RZ ;  /* 0x0000001f0c057819 */ /* 0x000fe200000006ff */
[----:B-1----:R-:W-:Y:S06]  /*6a90*/  @!P0 BRA `(.L_x_133) ;  /* 0x0000000800508947 */ /* 0x002fec0003800000 */
.L_x_156:
        /* <DEDUP_REMOVED lines=9> */
.L_x_157:
        /* <DEDUP_REMOVED lines=9> */
.L_x_158:
        /* <DEDUP_REMOVED lines=9> */
.L_x_159:
        /* <DEDUP_REMOVED lines=9> */
.L_x_160:
        /* <DEDUP_REMOVED lines=9> */
.L_x_161:
        /* <DEDUP_REMOVED lines=9> */
.L_x_162:
        /* <DEDUP_REMOVED lines=9> */
.L_x_163:
        /* <DEDUP_REMOVED lines=9> */
.L_x_164:
[----:B------:R-:W1:Y:S01]  /*6f20*/  SYNCS.PHASECHK.TRANS64.TRYWAIT P0, [R6+URZ], R5 ;  /* 0x00000005060075a7 */ /* 0x000e62000800017f */
[----:B------:R-:W-:-:S05]  /*6f30*/  VIADD R2, R7, 0x1 ;  /* 0x0000000107027836 */ /* 0x000fca0000000000 */
[----:B------:R-:W-:-:S04]  /*6f40*/  ISETP.NE.AND P1, PT, R2, 0xe, PT ;  /* 0x0000000e0200780c */ /* 0x000fc80003f25270 */
[----:B0-----:R-:W-:Y:S02]  /*6f50*/  SEL R4, RZ, 0x1, P1 ;  /* 0x00000001ff047807 */ /* 0x001fe40000800000 */
[----:B------:R-:W-:Y:S02]  /*6f60*/  SEL R3, R2, RZ, P1 ;  /* 0x000000ff02037207 */ /* 0x000fe40000800000 */
[----:B------:R-:W-:Y:S01]  /*6f70*/  LOP3.LUT R4, R11, R4, RZ, 0x3c, !PT ;  /* 0x000000040b047212 */ /* 0x000fe200078e3cff */
[----:B-1----:R-:W-:Y:S06]  /*6f80*/  @!P0 BRA `(.L_x_142) ;  /* 0x0000000400c88947 */ /* 0x002fec0003800000 */
.L_x_165:
[----:B------:R-:W-:Y:S01]  /*6f90*/  IMAD R3, R3, 0x8, R0 ;  /* 0x0000000803037824 */ /* 0x000fe200078e0200 */
[----:B------:R-:W-:-:S07]  /*6fa0*/  SHF.L.U32 R0, R4, 0x1f, RZ ;  /* 0x0000001f04007819 */ /* 0x000fce00000006ff */
.L_x_143:
[----:B-1----:R1:W2:Y:S02]  /*6fb0*/  SYNCS.PHASECHK.TRANS64.TRYWAIT P0, [R3+URZ], R0 ;  /* 0x00000000030075a7 */ /* 0x0022a4000800017f */
[----:B--2---:R-:W-:Y:S05]  /*6fc0*/  @!P0 NANOSLEEP.SYNCS 0x989680 ;  /* 0x009896800000895d */ /* 0x004fea0003900000 */
[----:B------:R-:W2:Y:S02]  /*6fd0*/  @!P0 SYNCS.PHASECHK.TRANS64 P0, [R3+URZ], R0 ;  /* 0x00000000030085a7 */ /* 0x000ea4000800007f */
[----:B--2---:R-:W-:Y:S05]  /*6fe0*/  @!P0 BRA `(.L_x_143) ;  /* 0xfffffffc00f08947 */ /* 0x004fea000383ffff */
.L_x_128:
[----:B------:R-:W-:Y:S05]  /*6ff0*/  BSYNC B0 ;  /* 0x0000000000007941 */ /* 0x000fea0003800000 */
.L_x_127:
[----:B------:R-:W-:Y:S05]  /*7000*/  EXIT ;  /* 0x000000000000794d */ /* 0x000fea0003800000 */
.L_x_20:
[----:B0-----:R-:W-:-:S04]  /*7010*/  IMAD.U32 R17, RZ, RZ, UR11 ;  /* 0x0000000bff117e24 */ /* 0x001fc8000f8e00ff */
[----:B------:R0:W1:Y:S03]  /*7020*/  SYNCS.PHASECHK.TRANS64.TRYWAIT P0, [R17+URZ+-0x8], R16 ;  /* 0xfffff810110075a7 */ /* 0x000066000800017f */
[----:B-1----:R-:W-:Y:S05]  /*7030*/  @!P0 NANOSLEEP.SYNCS 0x989680 ;  /* 0x009896800000895d */ /* 0x002fea0003900000 */
[----:B------:R-:W1:Y:S02]  /*7040*/  @!P0 SYNCS.PHASECHK.TRANS64 P0, [R17+URZ+-0x8], R16 ;  /* 0xfffff810110085a7 */ /* 0x000e64000800007f */
[----:B-1----:R-:W-:Y:S05]  /*7050*/  @!P0 BRA `(.L_x_20) ;  /* 0xfffffffc00ec8947 */ /* 0x002fea000383ffff */
[----:B------:R-:W-:Y:S05]  /*7060*/  BRA `(.L_x_144) ;  /* 0xffffffa800087947 */ /* 0x000fea000383ffff */
.L_x_25:
[----:B-1----:R-:W-:-:S04]  /*7070*/  IMAD.U32 R17, RZ, RZ, UR6 ;  /* 0x00000006ff117e24 */ /* 0x002fc8000f8e00ff */
[----:B------:R1:W4:Y:S03]  /*7080*/  SYNCS.PHASECHK.TRANS64.TRYWAIT P0, [R17+URZ], R16 ;  /* 0x00000010110075a7 */ /* 0x000326000800017f */
[----:B----4-:R-:W-:Y:S05]  /*7090*/  @!P0 NANOSLEEP.SYNCS 0x989680 ;  /* 0x009896800000895d */ /* 0x010fea0003900000 */
[----:B------:R-:W4:Y:S02]  /*70a0*/  @!P0 SYNCS.PHASECHK.TRANS64 P0, [R17+URZ], R16 ;  /* 0x00000010110085a7 */ /* 0x000f24000800007f */
[----:B----4-:R-:W-:Y:S05]  /*70b0*/  @!P0 BRA `(.L_x_25) ;  /* 0xfffffffc00ec8947 */ /* 0x010fea000383ffff */
[----:B------:R-:W-:Y:S05]  /*70c0*/  BRA `(.L_x_24) ;  /* 0xffffffa800b07947 */ /* 0x000fea000383ffff */
.L_x_31:
[----:B-1----:R-:W-:-:S04]  /*70d0*/  IMAD.U32 R19, RZ, RZ, UR16 ;  /* 0x00000010ff137e24 */ /* 0x002fc8000f8e00ff */
[----:B------:R1:W4:Y:S03]  /*70e0*/  SYNCS.PHASECHK.TRANS64.TRYWAIT P0, [R19+URZ], R18 ;  /* 0x00000012130075a7 */ /* 0x000326000800017f */
[----:B----4-:R-:W-:Y:S05]  /*70f0*/  @!P0 NANOSLEEP.SYNCS 0x989680 ;  /* 0x009896800000895d */ /* 0x010fea0003900000 */
[----:B------:R-:W4:Y:S02]  /*7100*/  @!P0 SYNCS.PHASECHK.TRANS64 P0, [R19+URZ], R18 ;  /* 0x00000012130085a7 */ /* 0x000f24000800007f */
[----:B----4-:R-:W-:Y:S05]  /*7110*/  @!P0 BRA `(.L_x_31) ;  /* 0xfffffffc00ec8947 */ /* 0x010fea000383ffff */
[----:B------:R-:W-:Y:S05]  /*7120*/  BRA `(.L_x_30) ;  /* 0xffffffb000347947 */ /* 0x000fea000383ffff */
.L_x_41:
[----:B0-----:R-:W-:-:S04]  /*7130*/  IMAD.U32 R17, RZ, RZ, UR11 ;  /* 0x0000000bff117e24 */ /* 0x001fc8000f8e00ff */
[----:B------:R0:W1:Y:S03]  /*7140*/  SYNCS.PHASECHK.TRANS64.TRYWAIT P0, [R17+URZ+0x8], R16 ;  /* 0x00000810110075a7 */ /* 0x000066000800017f */
[----:B-1----:R-:W-:Y:S05]  /*7150*/  @!P0 NANOSLEEP.SYNCS 0x989680 ;  /* 0x009896800000895d */ /* 0x002fea0003900000 */
[----:B------:R-:W1:Y:S02]  /*7160*/  @!P0 SYNCS.PHASECHK.TRANS64 P0, [R17+URZ+0x8], R16 ;  /* 0x00000810110085a7 */ /* 0x000e64000800007f */
[----:B-1----:R-:W-:Y:S05]  /*7170*/  @!P0 BRA `(.L_x_41) ;  /* 0xfffffffc00ec8947 */ /* 0x002fea000383ffff */
[----:B------:R-:W-:Y:S05]  /*7180*/  BRA `(.L_x_145) ;  /* 0xffffffb800bc7947 */ /* 0x000fea000383ffff */
.L_x_114:
[----:B------:R-:W-:Y:S01]  /*7190*/  BSSY B1, `(.L_x_146) ;  /* 0x0000006000017945 */ /* 0x000fe20003800000 */
[----:B------:R-:W-:-:S07]  /*71a0*/  IMAD.MOV.U32 R10, RZ, RZ, -0x1 ;  /* 0xffffffffff0a7424 */ /* 0x000fce00078e00ff */
[----:B------:R-:W-:Y:S05]  /*71b0*/  WARPSYNC.COLLECTIVE R10, `(.L_x_147) ;  /* 0x000000000a0c7348 */ /* 0x000fea0003c00000 */
[----:B------:R-:W-:Y:S02]  /*71c0*/  ELECT P1, UR62, PT ;  /* 0x00000000003e782f */ /* 0x000fe40003820000 */
[----:B------:R-:W-:Y:S01]  /*71d0*/  MOV R10, UR62 ;  /* 0x0000003e000a7c02 */ /* 0x000fe20008000f00 */
[----:B------:R-:W-:Y:S10]  /*71e0*/  ENDCOLLECTIVE ;  /* 0x000000000000791b */ /* 0x000ff40003800000 */
.L_x_147:
[----:B------:R-:W-:Y:S05]  /*71f0*/  BSYNC B1 ;  /* 0x0000000000017941 */ /* 0x000fea0003800000 */
.L_x_146:
[----:B------:R-:W-:Y:S05]  /*7200*/  BRA `(.L_x_148) ;  /* 0xffffffe8009c7947 */ /* 0x000fea000383ffff */
.L_x_117:
[----:B-1----:R1:W2:Y:S02]  /*7210*/  SYNCS.PHASECHK.TRANS64.TRYWAIT P1, [R19+URZ+0x70], R10 ;  /* 0x0000700a130075a7 */ /* 0x0022a4000802017f */
[----:B--2---:R-:W-:Y:S05]  /*7220*/  @!P1 NANOSLEEP.SYNCS 0x989680 ;  /* 0x009896800000995d */ /* 0x004fea0003900000 */
[----:B------:R-:W2:Y:S02]  /*7230*/  @!P1 SYNCS.PHASECHK.TRANS64 P1, [R19+URZ+0x70], R10 ;  /* 0x0000700a130095a7 */ /* 0x000ea4000802007f */
[----:B--2---:R-:W-:Y:S05]  /*7240*/  @!P1 BRA `(.L_x_117) ;  /* 0xfffffffc00f09947 */ /* 0x004fea000383ffff */
[----:B------:R-:W-:Y:S05]  /*7250*/  BRA `(.L_x_149) ;  /* 0xffffffe800d07947 */ /* 0x000fea000383ffff */
.L_x_126:
[----:B------:R-:W-:Y:S01]  /*7260*/  BSSY B0, `(.L_x_150) ;  /* 0x0000006000007945 */ /* 0x000fe20003800000 */
[----:B------:R-:W-:-:S07]  /*7270*/  IMAD.MOV.U32 R10, RZ, RZ, -0x1 ;  /* 0xffffffffff0a7424 */ /* 0x000fce00078e00ff */
[----:B------:R-:W-:Y:S05]  /*7280*/  WARPSYNC.COLLECTIVE R10, `(.L_x_151) ;  /* 0x000000000a0c7348 */ /* 0x000fea0003c00000 */
[----:B------:R-:W-:Y:S02]  /*7290*/  ELECT P1, UR62, PT ;  /* 0x00000000003e782f */ /* 0x000fe40003820000 */
[----:B------:R-:W-:Y:S01]  /*72a0*/  MOV R10, UR62 ;  /* 0x0000003e000a7c02 */ /* 0x000fe20008000f00 */
[----:B------:R-:W-:Y:S10]  /*72b0*/  ENDCOLLECTIVE ;  /* 0x000000000000791b */ /* 0x000ff40003800000 */
.L_x_151:
[----:B------:R-:W-:Y:S05]  /*72c0*/  BSYNC B0 ;  /* 0x0000000000007941 */ /* 0x000fea0003800000 */
.L_x_150:
[----:B------:R-:W-:Y:S01]  /*72d0*/  PLOP3.LUT P0, PT, P1, PT, PT, 0x80, 0x0 ;  /* 0x000000000000781c */ /* 0x000fe20000f0f070 */
[----:B------:R-:W-:-:S12]  /*72e0*/  BRA `(.L_x_152) ;  /* 0xfffffff4002c7947 */ /* 0x000fd8000383ffff */
.L_x_130:
[----:B0-----:R0:W1:Y:S02]  /*72f0*/  SYNCS.PHASECHK.TRANS64.TRYWAIT P0, [R5+URZ], R2 ;  /* 0x00000002050075a7 */ /* 0x001064000800017f */
[----:B-1----:R-:W-:Y:S05]  /*7300*/  @!P0 NANOSLEEP.SYNCS 0x989680 ;  /* 0x009896800000895d */ /* 0x002fea0003900000 */
[----:B------:R-:W1:Y:S02]  /*7310*/  @!P0 SYNCS.PHASECHK.TRANS64 P0, [R5+URZ], R2 ;  /* 0x00000002050085a7 */ /* 0x000e64000800007f */
[----:B-1----:R-:W-:Y:S05]  /*7320*/  @!P0 BRA `(.L_x_130) ;  /* 0xfffffffc00f08947 */ /* 0x002fea000383ffff */
[----:B------:R-:W-:Y:S05]  /*7330*/  BRA `(.L_x_153) ;  /* 0xfffffff4006c7947 */ /* 0x000fea000383ffff */
.L_x_131:
[----:B0-----:R0:W1:Y:S02]  /*7340*/  SYNCS.PHASECHK.TRANS64.TRYWAIT P0, [R7+URZ], R4 ;  /* 0x00000004070075a7 */ /* 0x001064000800017f */
[----:B-1----:R-:W-:Y:S05]  /*7350*/  @!P0 NANOSLEEP.SYNCS 0x989680 ;  /* 0x009896800000895d */ /* 0x002fea0003900000 */
[----:B------:R-:W1:Y:S02]  /*7360*/  @!P0 SYNCS.PHASECHK.TRANS64 P0, [R7+URZ], R4 ;  /* 0x00000004070085a7 */ /* 0x000e64000800007f */
[----:B-1----:R-:W-:Y:S05]  /*7370*/  @!P0 BRA `(.L_x_131) ;  /* 0xfffffffc00f08947 */ /* 0x002fea000383ffff */
[----:B------:R-:W-:Y:S05]  /*7380*/  BRA `(.L_x_154) ;  /* 0xfffffff4007c7947 */ /* 0x000fea000383ffff */
.L_x_132:
[----:B0-----:R0:W1:Y:S02]  /*7390*/  SYNCS.PHASECHK.TRANS64.TRYWAIT P0, [R6+URZ], R5 ;  /* 0x00000005060075a7 */ /* 0x001064000800017f */
[----:B-1----:R-:W-:Y:S05]  /*73a0*/  @!P0 NANOSLEEP.SYNCS 0x989680 ;  /* 0x009896800000895d */ /* 0x002fea0003900000 */
[----:B------:R-:W1:Y:S02]  /*73b0*/  @!P0 SYNCS.PHASECHK.TRANS64 P0, [R6+URZ], R5 ;  /* 0x00000005060085a7 */ /* 0x000e64000800007f */
[----:B-1----:R-:W-:Y:S05]  /*73c0*/  @!P0 BRA `(.L_x_132) ;  /* 0xfffffffc00f08947 */ /* 0x002fea000383ffff */
[----:B------:R-:W-:Y:S05]  /*73d0*/  BRA `(.L_x_155) ;  /* 0xfffffff4008c7947 */ /* 0x000fea000383ffff */
.L_x_133:
[----:B0-----:R0:W1:Y:S02]  /*73e0*/  SYNCS.PHASECHK.TRANS64.TRYWAIT P0, [R9+URZ], R4 ;  /* 0x00000004090075a7 */ /* 0x001064000800017f */
[----:B-1----:R-:W-:Y:S05]  /*73f0*/  @!P0 NANOSLEEP.SYNCS 0x989680 ;  /* 0x009896800000895d */ /* 0x002fea0003900000 */
[----:B------:R-:W1:Y:S02]  /*7400*/  @!P0 SYNCS.PHASECHK.TRANS64 P0, [R9+URZ], R4 ;  /* 0x00000004090085a7 */ /* 0x000e64000800007f */
[----:B-1----:R-:W-:Y:S05]  /*7410*/  @!P0 BRA `(.L_x_133) ;  /* 0xfffffffc00f08947 */ /* 0x002fea000383ffff */
[----:B------:R-:W-:Y:S05]  /*7420*/  BRA `(.L_x_156) ;  /* 0xfffffff4009c7947 */ /* 0x000fea000383ffff */
.L_x_134:
[----:B0-----:R0:W1:Y:S02]  /*7430*/  SYNCS.PHASECHK.TRANS64.TRYWAIT P0, [R6+URZ], R5 ;  /* 0x00000005060075a7 */ /* 0x001064000800017f */
[----:B-1----:R-:W-:Y:S05]  /*7440*/  @!P0 NANOSLEEP.SYNCS 0x989680 ;  /* 0x009896800000895d */ /* 0x002fea0003900000 */
[----:B------:R-:W1:Y:S02]  /*7450*/  @!P0 SYNCS.PHASECHK.TRANS64 P0, [R6+URZ], R5 ;  /* 0x00000005060085a7 */ /* 0x000e64000800007f */
[----:B-1----:R-:W-:Y:S05]  /*7460*/  @!P0 BRA `(.L_x_134) ;  /* 0xfffffffc00f08947 */ /* 0x002fea000383ffff */
[----:B------:R-:W-:Y:S05]  /*7470*/  BRA `(.L_x_157) ;  /* 0xfffffff400ac7947 */ /* 0x000fea000383ffff */
.L_x_135:
[----:B0-----:R0:W1:Y:S02]  /*7480*/  SYNCS.PHASECHK.TRANS64.TRYWAIT P0, [R9+URZ], R4 ;  /* 0x00000004090075a7 */ /* 0x001064000800017f */
[----:B-1----:R-:W-:Y:S05]  /*7490*/  @!P0 NANOSLEEP.SYNCS 0x989680 ;  /* 0x009896800000895d */ /* 0x002fea0003900000 */
[----:B------:R-:W1:Y:S02]  /*74a0*/  @!P0 SYNCS.PHASECHK.TRANS64 P0, [R9+URZ], R4 ;  /* 0x00000004090085a7 */ /* 0x000e64000800007f */
[----:B-1----:R-:W-:Y:S05]  /*74b0*/  @!P0 BRA `(.L_x_135) ;  /* 0xfffffffc00f08947 */ /* 0x002fea000383ffff */
[----:B------:R-:W-:Y:S05]  /*74c0*/  BRA `(.L_x_158) ;  /* 0xfffffff400bc7947 */ /* 0x000fea000383ffff */
.L_x_136:
[----:B0-----:R0:W1:Y:S02]  /*74d0*/  SYNCS.PHASECHK.TRANS64.TRYWAIT P0, [R6+URZ], R5 ;  /* 0x00000005060075a7 */ /* 0x001064000800017f */
[----:B-1----:R-:W-:Y:S05]  /*74e0*/  @!P0 NANOSLEEP.SYNCS 0x989680 ;  /* 0x009896800000895d */ /* 0x002fea0003900000 */
[----:B------:R-:W1:Y:S02]  /*74f0*/  @!P0 SYNCS.PHASECHK.TRANS64 P0, [R6+URZ], R5 ;  /* 0x00000005060085a7 */ /* 0x000e64000800007f */
[----:B-1----:R-:W-:Y:S05]  /*7500*/  @!P0 BRA `(.L_x_136) ;  /* 0xfffffffc00f08947 */ /* 0x002fea000383ffff */
[----:B------:R-:W-:Y:S05]  /*7510*/  BRA `(.L_x_159) ;  /* 0xfffffff400cc7947 */ /* 0x000fea000383ffff */
.L_x_137:
[----:B0-----:R0:W1:Y:S02]  /*7520*/  SYNCS.PHASECHK.TRANS64.TRYWAIT P0, [R9+URZ], R4 ;  /* 0x00000004090075a7 */ /* 0x001064000800017f */
[----:B-1----:R-:W-:Y:S05]  /*7530*/  @!P0 NANOSLEEP.SYNCS 0x989680 ;  /* 0x009896800000895d */ /* 0x002fea0003900000 */
[----:B------:R-:W1:Y:S02]  /*7540*/  @!P0 SYNCS.PHASECHK.TRANS64 P0, [R9+URZ], R4 ;  /* 0x00000004090085a7 */ /* 0x000e64000800007f */
[----:B-1----:R-:W-:Y:S05]  /*7550*/  @!P0 BRA `(.L_x_137) ;  /* 0xfffffffc00f08947 */ /* 0x002fea000383ffff */
[----:B------:R-:W-:Y:S05]  /*7560*/  BRA `(.L_x_160) ;  /* 0xfffffff400dc7947 */ /* 0x000fea000383ffff */
.L_x_138:
[----:B0-----:R0:W1:Y:S02]  /*7570*/  SYNCS.PHASECHK.TRANS64.TRYWAIT P0, [R6+URZ], R5 ;  /* 0x00000005060075a7 */ /* 0x001064000800017f */
[----:B-1----:R-:W-:Y:S05]  /*7580*/  @!P0 NANOSLEEP.SYNCS 0x989680 ;  /* 0x009896800000895d */ /* 0x002fea0003900000 */
[----:B------:R-:W1:Y:S02]  /*7590*/  @!P0 SYNCS.PHASECHK.TRANS64 P0, [R6+URZ], R5 ;  /* 0x00000005060085a7 */ /* 0x000e64000800007f */
[----:B-1----:R-:W-:Y:S05]  /*75a0*/  @!P0 BRA `(.L_x_138) ;  /* 0xfffffffc00f08947 */ /* 0x002fea000383ffff */
[----:B------:R-:W-:Y:S05]  /*75b0*/  BRA `(.L_x_161) ;  /* 0xfffffff400ec7947 */ /* 0x000fea000383ffff */
.L_x_139:
[----:B0-----:R0:W1:Y:S02]  /*75c0*/  SYNCS.PHASECHK.TRANS64.TRYWAIT P0, [R9+URZ], R4 ;  /* 0x00000004090075a7 */ /* 0x001064000800017f */
[----:B-1----:R-:W-:Y:S05]  /*75d0*/  @!P0 NANOSLEEP.SYNCS 0x989680 ;  /* 0x009896800000895d */ /* 0x002fea0003900000 */
[----:B------:R-:W1:Y:S02]  /*75e0*/  @!P0 SYNCS.PHASECHK.TRANS64 P0, [R9+URZ], R4 ;  /* 0x00000004090085a7 */ /* 0x000e64000800007f */
[----:B-1----:R-:W-:Y:S05]  /*75f0*/  @!P0 BRA `(.L_x_139) ;  /* 0xfffffffc00f08947 */ /* 0x002fea000383ffff */
[----:B------:R-:W-:Y:S05]  /*7600*/  BRA `(.L_x_162) ;  /* 0xfffffff400fc7947 */ /* 0x000fea000383ffff */
.L_x_140:
[----:B0-----:R0:W1:Y:S02]  /*7610*/  SYNCS.PHASECHK.TRANS64.TRYWAIT P0, [R6+URZ], R5 ;  /* 0x00000005060075a7 */ /* 0x001064000800017f */
[----:B-1----:R-:W-:Y:S05]  /*7620*/  @!P0 NANOSLEEP.SYNCS 0x989680 ;  /* 0x009896800000895d */ /* 0x002fea0003900000 */
[----:B------:R-:W1:Y:S02]  /*7630*/  @!P0 SYNCS.PHASECHK.TRANS64 P0, [R6+URZ], R5 ;  /* 0x00000005060085a7 */ /* 0x000e64000800007f */
[----:B-1----:R-:W-:Y:S05]  /*7640*/  @!P0 BRA `(.L_x_140) ;  /* 0xfffffffc00f08947 */ /* 0x002fea000383ffff */
[----:B------:R-:W-:Y:S05]  /*7650*/  BRA `(.L_x_163) ;  /* 0xfffffff8000c7947 */ /* 0x000fea000383ffff */
.L_x_141:
[----:B0-----:R0:W1:Y:S02]  /*7660*/  SYNCS.PHASECHK.TRANS64.TRYWAIT P0, [R9+URZ], R4 ;  /* 0x00000004090075a7 */ /* 0x001064000800017f */
[----:B-1----:R-:W-:Y:S05]  /*7670*/  @!P0 NANOSLEEP.SYNCS 0x989680 ;  /* 0x009896800000895d */ /* 0x002fea0003900000 */
[----:B------:R-:W1:Y:S02]  /*7680*/  @!P0 SYNCS.PHASECHK.TRANS64 P0, [R9+URZ], R4 ;  /* 0x00000004090085a7 */ /* 0x000e64000800007f */
[----:B-1----:R-:W-:Y:S05]  /*7690*/  @!P0 BRA `(.L_x_141) ;  /* 0xfffffffc00f08947 */ /* 0x002fea000383ffff */
[----:B------:R-:W-:Y:S05]  /*76a0*/  BRA `(.L_x_164) ;  /* 0xfffffff8001c7947 */ /* 0x000fea000383ffff */
.L_x_142:
[----:B0-----:R0:W1:Y:S02]  /*76b0*/  SYNCS.PHASECHK.TRANS64.TRYWAIT P0, [R6+URZ], R5 ;  /* 0x00000005060075a7 */ /* 0x001064000800017f */
[----:B-1----:R-:W-:Y:S05]  /*76c0*/  @!P0 NANOSLEEP.SYNCS 0x989680 ;  /* 0x009896800000895d */ /* 0x002fea0003900000 */
[----:B------:R-:W1:Y:S02]  /*76d0*/  @!P0 SYNCS.PHASECHK.TRANS64 P0, [R6+URZ], R5 ;  /* 0x00000005060085a7 */ /* 0x000e64000800007f */
[----:B-1----:R-:W-:Y:S05]  /*76e0*/  @!P0 BRA `(.L_x_142) ;  /* 0xfffffffc00f08947 */ /* 0x002fea000383ffff */
[----:B------:R-:W-:Y:S05]  /*76f0*/  BRA `(.L_x_165) ;  /* 0xfffffff800247947 */ /* 0x000fea000383ffff */
.L_x_166:
[----:B------:R-:W-:-:S00]  /*7700*/  BRA `(.L_x_166) ;  /* 0xfffffffc00fc7947 */ /* 0x000fc0000383ffff */
[----:B------:R-:W-:-:S00]  /*7710*/  NOP ;  /* 0x0000000000007918 */ /* 0x000fc00000000000 */
        /* <DEDUP_REMOVED lines=14> */
.L_x_167:


//--------------------- .nv.shared._ZN7cutlass13device_kernelINS_4gemm6kernel13GemmUniversalIN4cute5tupleIJiiiiEEENS1_10collective13CollectiveMmaINS1_37MainloopSm90TmaGmmaWarpSpecializedFP8ILi14ENS5_IJNS4_1CILi2EEENSA_ILi1EEESC_EEENS1_32KernelTmaWarpSpecializedPingpongEEENS5_IJNSA_ILi64EEESG_NSA_ILi128EEEEEENS_12float_e4m3_tENS5_IJlSC_lEEESJ_SK_NS4_8TiledMMAINS4_8MMA_AtomIJNS4_4SM904GMMA30MMA_64x64x32_F32E4M3E4M3_SS_TNILNSO_7ScaleInE1ELSQ_1EEEEEENS4_6LayoutINS5_IJSC_SC_SC_EEENS5_IJNSA_ILi0EEESV_SV_EEEEENS5_IJNS4_10UnderscoreESY_SY_EEEEENS4_13SM90_TMA_LOADENS4_14ComposedLayoutINS4_7SwizzleILi3ELi4ELi3EEENS4_18smem_ptr_flag_bitsILi8EEENST_INS5_IJNSA_ILi8EEESH_EEENS5_IJSH_SC_EEEEEEEvNS4_8identityENS4_23SM90_TMA_LOAD_MULTICASTES1B_vS1C_EENS_8epilogue10collective6detail29Sm90TmaWarpSpecializedAdapterINS1G_15DefaultEpilogueISJ_SK_SK_NS1F_6thread17LinearCombinationISJ_Li1EffLNS1K_9ScaleType4KindE0ELNS_15FloatRoundStyleE2ESJ_EENS1_15EpilogueDefaultEEEEEvvEEEEvNT_6ParamsE --------------------------
	.section	.nv.shared._ZN7cutlass13device_kernelINS_4gemm6kernel13GemmUniversalIN4cute5tupleIJiiiiEEENS1_10collective13CollectiveMmaINS1_37MainloopSm90TmaGmmaWarpSpecializedFP8ILi14ENS5_IJNS4_1CILi2EEENSA_ILi1EEESC_EEENS1_32KernelTmaWarpSpecializedPingpongEEENS5_IJNSA_ILi64EEESG_NSA_ILi128EEEEEENS_12float_e4m3_tENS5_IJlSC_lEEESJ_SK_NS4_8TiledMMAINS4_8MMA_AtomIJNS4_4SM904GMMA30MMA_64x64x32_F32E4M3E4M3_SS_TNILNSO_7ScaleInE1ELSQ_1EEEEEENS4_6LayoutINS5_IJSC_SC_SC_EEENS5_IJNSA_ILi0EEESV_SV_EEEEENS5_IJNS4_10UnderscoreESY_SY_EEEEENS4_13SM90_TMA_LOADENS4_14ComposedLayoutINS4_7SwizzleILi3ELi4ELi3EEENS4_18smem_ptr_flag_bitsILi8EEENST_INS5_IJNSA_ILi8EEESH_EEENS5_IJSH_SC_EEEEEEEvNS4_8identityENS4_23SM90_TMA_LOAD_MULTICASTES1B_vS1C_EENS_8epilogue10collective6detail29Sm90TmaWarpSpecializedAdapterINS1G_15DefaultEpilogueISJ_SK_SK_NS1F_6thread17LinearCombinationISJ_Li1EffLNS1K_9ScaleType4KindE0ELNS_15FloatRoundStyleE2ESJ_EENS1_15EpilogueDefaultEEEEEvvEEEEvNT_6ParamsE,"aw",@nobits
	.sectionflags	@""
	.align	16
	.zero		1024


//--------------------- .nv.shared.reserved.0     --------------------------
	.section	.nv.shared.reserved.0,"aw",@nobits
	.weak		__nv_reservedSMEM_offset_0_alias
	.size		__nv_reservedSMEM_offset_0_alias, 0, 0
	.other		__nv_reservedSMEM_offset_0_alias,@"STO_CUDA_RESERVED_SHARED STV_DEFAULT"
__nv_reservedSMEM_offset_0_alias:
	.zero		0


//--------------------- .nv.global                --------------------------
	.section	.nv.global,"aw",@nobits
.nv.global:
	.type		_ZN40_INTERNAL_8b42550c_4_k_cu_7754f9ef_148984cute1_E,@object
	.size		_ZN40_INTERNAL_8b42550c_4_k_cu_7754f9ef_148984cute1_E,(_ZN40_INTERNAL_8b42550c_4_k_cu_7754f9ef_148984cuda3std3__45__cpo6cbeginE - _ZN40_INTERNAL_8b42550c_4_k_cu_7754f9ef_148984cute1_E)
_ZN40_INTERNAL_8b42550c_4_k_cu_7754f9ef_148984cute1_E:
	.zero		1
	.type		_ZN40_INTERNAL_8b42550c_4_k_cu_7754f9ef_148984cuda3std3__45__cpo6cbeginE,@object
	.size		_ZN40_INTERNAL_8b42550c_4_k_cu_7754f9ef_148984cuda3std3__45__cpo6cbeginE,(_ZN40_INTERNAL_8b42550c_4_k_cu_7754f9ef_148984cuda3std3__48in_placeE - _ZN40_INTERNAL_8b42550c_4_k_cu_7754f9ef_148984cuda3std3__45__cpo6cbeginE)
_ZN40_INTERNAL_8b42550c_4_k_cu_7754f9ef_148984cuda3std3__45__cpo6cbeginE:
	.zero		1
	.type		_ZN40_INTERNAL_8b42550c_4_k_cu_7754f9ef_148984cuda3std3__48in_placeE,@object
	.size		_ZN40_INTERNAL_8b42550c_4_k_cu_7754f9ef_148984cuda3std3__48in_placeE,(_ZN40_INTERNAL_8b42550c_4_k_cu_7754f9ef_148984cuda3std6ranges3__45__cpo9iter_moveE - _ZN40_INTERNAL_8b42550c_4_k_cu_7754f9ef_148984cuda3std3__48in_placeE)
_ZN40_INTERNAL_8b42550c_4_k_cu_7754f9ef_148984cuda3std3__48in_placeE:
	.zero		1
	.type		_ZN40_INTERNAL_8b42550c_4_k_cu_7754f9ef_148984cuda3std6ranges3__45__cpo9iter_moveE,@object
	.size		_ZN40_INTERNAL_8b42550c_4_k_cu_7754f9ef_148984cuda3std6ranges3__45__cpo9iter_moveE,(_ZN40_INTERNAL_8b42550c_4_k_cu_7754f9ef_148984cuda3std3__45__cpo5beginE - _ZN40_INTERNAL_8b42550c_4_k_cu_7754f9ef_148984cuda3std6ranges3__45__cpo9iter_moveE)
_ZN40_INTERNAL_8b42550c_4_k_cu_7754f9ef_148984cuda3std6ranges3__45__cpo9iter_moveE:
	.zero		1
	.type		_ZN40_INTERNAL_8b42550c_4_k_cu_7754f9ef_148984cuda3std3__45__cpo5beginE,@object
	.size		_ZN40_INTERNAL_8b42550c_4_k_cu_7754f9ef_148984cuda3std3__45__cpo5beginE,(_ZN40_INTERNAL_8b42550c_4_k_cu_7754f9ef_148984cuda3std3__442_GLOBAL__N__8b42550c_4_k_cu_7754f9ef_148986ignoreE - _ZN40_INTERNAL_8b42550c_4_k_cu_7754f9ef_148984cuda3std3__45__cpo5beginE)
_ZN40_INTERNAL_8b42550c_4_k_cu_7754f9ef_148984cuda3std3__45__cpo5beginE:
	.zero		1
	.type		_ZN40_INTERNAL_8b42550c_4_k_cu_7754f9ef_148984cuda3std3__442_GLOBAL__N__8b42550c_4_k_cu_7754f9ef_148986ignoreE,@object
	.size		_ZN40_INTERNAL_8b42550c_4_k_cu_7754f9ef_148984cuda3std3__442_GLOBAL__N__8b42550c_4_k_cu_7754f9ef_148986ignoreE,(_ZN40_INTERNAL_8b42550c_4_k_cu_7754f9ef_148984cute7productE - _ZN40_INTERNAL_8b42550c_4_k_cu_7754f9ef_148984cuda3std3__442_GLOBAL__N__8b42550c_4_k_cu_7754f9ef_148986ignoreE)
_ZN40_INTERNAL_8b42550c_4_k_cu_7754f9ef_148984cuda3std3__442_GLOBAL__N__8b42550c_4_k_cu_7754f9ef_148986ignoreE:
	.zero		1
	.type		_ZN40_INTERNAL_8b42550c_4_k_cu_7754f9ef_148984cute7productE,@object
	.size		_ZN40_INTERNAL_8b42550c_4_k_cu_7754f9ef_148984cute7productE,(_ZN40_INTERNAL_8b42550c_4_k_cu_7754f9ef_148984cuda3std3__45__cpo3endE - _ZN40_INTERNAL_8b42550c_4_k_cu_7754f9ef_148984cute7productE)
_ZN40_INTERNAL_8b42550c_4_k_cu_7754f9ef_148984cute7productE:
	.zero		1
	.type		_ZN40_INTERNAL_8b42550c_4_k_cu_7754f9ef_148984cuda3std3__45__cpo3endE,@object
	.size		_ZN40_INTERNAL_8b42550c_4_k_cu_7754f9ef_148984cuda3std3__45__cpo3endE,(_ZN40_INTERNAL_8b42550c_4_k_cu_7754f9ef_148984cuda3std3__419piecewise_constructE - _ZN40_INTERNAL_8b42550c_4_k_cu_7754f9ef_148984cuda3std3__45__cpo3endE)
_ZN40_INTERNAL_8b42550c_4_k_cu_7754f9ef_148984cuda3std3__45__cpo3endE:
	.zero		1
	.type		_ZN40_INTERNAL_8b42550c_4_k_cu_7754f9ef_148984cuda3std3__419piecewise_constructE,@object
	.size		_ZN40_INTERNAL_8b42550c_4_k_cu_7754f9ef_148984cuda3std3__419piecewise_constructE,(_ZN40_INTERNAL_8b42550c_4_k_cu_7754f9ef_148984cuda3std3__45__cpo4cendE - _ZN40_INTERNAL_8b42550c_4_k_cu_7754f9ef_148984cuda3std3__419piecewise_constructE)
_ZN40_INTERNAL_8b42550c_4_k_cu_7754f9ef_148984cuda3std3__419piecewise_constructE:
	.zero		1
	.type		_ZN40_INTERNAL_8b42550c_4_k_cu_7754f9ef_148984cuda3std3__45__cpo4cendE,@object
	.size		_ZN40_INTERNAL_8b42550c_4_k_cu_7754f9ef_148984cuda3std3__45__cpo4cendE,(_ZN40_INTERNAL_8b42550c_4_k_cu_7754f9ef_148984cuda3std6ranges3__45__cpo4swapE - _ZN40_INTERNAL_8b42550c_4_k_cu_7754f9ef_148984cuda3std3__45__cpo4cendE)
_ZN40_INTERNAL_8b42550c_4_k_cu_7754f9ef_148984cuda3std3__45__cpo4cendE:
	.zero		1
	.type		_ZN40_INTERNAL_8b42550c_4_k_cu_7754f9ef_148984cuda3std6ranges3__45__cpo4swapE,@object
	.size		_ZN40_INTERNAL_8b42550c_4_k_cu_7754f9ef_148984cuda3std6ranges3__45__cpo4swapE,(.L_7 - _ZN40_INTERNAL_8b42550c_4_k_cu_7754f9ef_148984cuda3std6ranges3__45__cpo4swapE)
_ZN40_INTERNAL_8b42550c_4_k_cu_7754f9ef_148984cuda3std6ranges3__45__cpo4swapE:
	.zero		1
.L_7:


//--------------------- .nv.constant0._ZN7cutlass13device_kernelINS_4gemm6kernel13GemmUniversalIN4cute5tupleIJiiiiEEENS1_10collective13CollectiveMmaINS1_37MainloopSm90TmaGmmaWarpSpecializedFP8ILi14ENS5_IJNS4_1CILi2EEENSA_ILi1EEESC_EEENS1_32KernelTmaWarpSpecializedPingpongEEENS5_IJNSA_ILi64EEESG_NSA_ILi128EEEEEENS_12float_e4m3_tENS5_IJlSC_lEEESJ_SK_NS4_8TiledMMAINS4_8MMA_AtomIJNS4_4SM904GMMA30MMA_64x64x32_F32E4M3E4M3_SS_TNILNSO_7ScaleInE1ELSQ_1EEEEEENS4_6LayoutINS5_IJSC_SC_SC_EEENS5_IJNSA_ILi0EEESV_SV_EEEEENS5_IJNS4_10UnderscoreESY_SY_EEEEENS4_13SM90_TMA_LOADENS4_14ComposedLayoutINS4_7SwizzleILi3ELi4ELi3EEENS4_18smem_ptr_flag_bitsILi8EEENST_INS5_IJNSA_ILi8EEESH_EEENS5_IJSH_SC_EEEEEEEvNS4_8identityENS4_23SM90_TMA_LOAD_MULTICASTES1B_vS1C_EENS_8epilogue10collective6detail29Sm90TmaWarpSpecializedAdapterINS1G_15DefaultEpilogueISJ_SK_SK_NS1F_6thread17LinearCombinationISJ_Li1EffLNS1K_9ScaleType4KindE0ELNS_15FloatRoundStyleE2ESJ_EENS1_15EpilogueDefaultEEEEEvvEEEEvNT_6ParamsE --------------------------
	.section	.nv.constant0._ZN7cutlass13device_kernelINS_4gemm6kernel13GemmUniversalIN4cute5tupleIJiiiiEEENS1_10collective13CollectiveMmaINS1_37MainloopSm90TmaGmmaWarpSpecializedFP8ILi14ENS5_IJNS4_1CILi2EEENSA_ILi1EEESC_EEENS1_32KernelTmaWarpSpecializedPingpongEEENS5_IJNSA_ILi64EEESG_NSA_ILi128EEEEEENS_12float_e4m3_tENS5_IJlSC_lEEESJ_SK_NS4_8TiledMMAINS4_8MMA_AtomIJNS4_4SM904GMMA30MMA_64x64x32_F32E4M3E4M3_SS_TNILNSO_7ScaleInE1ELSQ_1EEEEEENS4_6LayoutINS5_IJSC_SC_SC_EEENS5_IJNSA_ILi0EEESV_SV_EEEEENS5_IJNS4_10UnderscoreESY_SY_EEEEENS4_13SM90_TMA_LOADENS4_14ComposedLayoutINS4_7SwizzleILi3ELi4ELi3EEENS4_18smem_ptr_flag_bitsILi8EEENST_INS5_IJNSA_ILi8EEESH_EEENS5_IJSH_SC_EEEEEEEvNS4_8identityENS4_23SM90_TMA_LOAD_MULTICASTES1B_vS1C_EENS_8epilogue10collective6detail29Sm90TmaWarpSpecializedAdapterINS1G_15DefaultEpilogueISJ_SK_SK_NS1F_6thread17LinearCombinationISJ_Li1EffLNS1K_9ScaleType4KindE0ELNS_15FloatRoundStyleE2ESJ_EENS1_15EpilogueDefaultEEEEEvvEEEEvNT_6ParamsE,"a",@progbits
	.sectionflags	@""
	.align	4
.nv.constant0._ZN7cutlass13device_kernelINS_4gemm6kernel13GemmUniversalIN4cute5tupleIJiiiiEEENS1_10collective13CollectiveMmaINS1_37MainloopSm90TmaGmmaWarpSpecializedFP8ILi14ENS5_IJNS4_1CILi2EEENSA_ILi1EEESC_EEENS1_32KernelTmaWarpSpecializedPingpongEEENS5_IJNSA_ILi64EEESG_NSA_ILi128EEEEEENS_12float_e4m3_tENS5_IJlSC_lEEESJ_SK_NS4_8TiledMMAINS4_8MMA_AtomIJNS4_4SM904GMMA30MMA_64x64x32_F32E4M3E4M3_SS_TNILNSO_7ScaleInE1ELSQ_1EEEEEENS4_6LayoutINS5_IJSC_SC_SC_EEENS5_IJNSA_ILi0EEESV_SV_EEEEENS5_IJNS4_10UnderscoreESY_SY_EEEEENS4_13SM90_TMA_LOADENS4_14ComposedLayoutINS4_7SwizzleILi3ELi4ELi3EEENS4_18smem_ptr_flag_bitsILi8EEENST_INS5_IJNSA_ILi8EEESH_EEENS5_IJSH_SC_EEEEEEEvNS4_8identityENS4_23SM90_TMA_LOAD_MULTICASTES1B_vS1C_EENS_8epilogue10collective6detail29Sm90TmaWarpSpecializedAdapterINS1G_15DefaultEpilogueISJ_SK_SK_NS1F_6thread17LinearCombinationISJ_Li1EffLNS1K_9ScaleType4KindE0ELNS_15FloatRoundStyleE2ESJ_EENS1_15EpilogueDefaultEEEEEvvEEEEvNT_6ParamsE:
	.zero		1664


//--------------------- SYMBOLS --------------------------

	.type		.nv.reservedSmem.offset0,@object
	.size		.nv.reservedSmem.offset0,0x4
